// auto-generated by cutlass_sweep.gemm — config: {"arch": "sm_100", "cluster_m": 4, "cluster_n": 2, "dtype": "bf16", "dtype_b": "bf16", "layout": "nt", "stages": 0, "tile_k": 32, "tile_m": 64, "tile_n": 256}
#include "cutlass/cutlass.h"
#include "cutlass/gemm/collective/collective_builder.hpp"
#include "cutlass/gemm/device/gemm_universal_adapter.h"
#include "cutlass/gemm/kernel/gemm_universal.hpp"
#include "cutlass/epilogue/collective/collective_builder.hpp"

using ElemA = cutlass::bfloat16_t;
using ElemB = cutlass::bfloat16_t;
using ElemCD = cutlass::bfloat16_t;
using Acc  = float;
using TileShape    = cute::Shape<cute::_64, cute::_256, cute::_32>;
using ClusterShape = cute::Shape<cute::_4, cute::_2, cute::_1>;

using CollectiveEpilogue = typename cutlass::epilogue::collective::CollectiveBuilder<
    cutlass::arch::Sm100, cutlass::arch::OpClassTensorOp,
    TileShape, ClusterShape,
    cutlass::epilogue::collective::EpilogueTileAuto,
    Acc, Acc,
    ElemCD, cutlass::layout::RowMajor, 128 / cutlass::sizeof_bits<ElemCD>::value,
    ElemCD, cutlass::layout::RowMajor, 128 / cutlass::sizeof_bits<ElemCD>::value,
    cutlass::epilogue::collective::EpilogueScheduleAuto
  >::CollectiveOp;

using CollectiveMainloop = typename cutlass::gemm::collective::CollectiveBuilder<
    cutlass::arch::Sm100, cutlass::arch::OpClassTensorOp,
    ElemA, cutlass::layout::RowMajor, 128 / cutlass::sizeof_bits<ElemA>::value,
    ElemB, cutlass::layout::ColumnMajor, 128 / cutlass::sizeof_bits<ElemB>::value,
    Acc,
    TileShape, ClusterShape,
    cutlass::gemm::collective::StageCountAutoCarveout<static_cast<int>(sizeof(typename CollectiveEpilogue::SharedStorage))>,
    cutlass::gemm::collective::KernelScheduleAuto
  >::CollectiveOp;

using GemmKernel = cutlass::gemm::kernel::GemmUniversal<
    cute::Shape<int,int,int,int>,
    CollectiveMainloop,
    CollectiveEpilogue
>;
using Gemm = cutlass::gemm::device::GemmUniversalAdapter<GemmKernel>;

// Force the device kernel symbol into the cubin without needing a host main.
auto* _anchor = &cutlass::device_kernel<GemmKernel>;


// ===== COMPILED SASS (sm_100a) =====

	.target	sm_100a

	.elftype	@"ET_EXEC"


//--------------------- .note.nv.tkinfo           --------------------------
	.section	.note.nv.tkinfo,"",@"SHT_NOTE"
	.sectionflags	@"SHF_NOTE_NV_TKINFO"
	.tkinfo
        /*0018*/ 	.word	0x00000002
        /*0030*/ 	.string	""
        /*0030*/ 	.string	"ptxas"
        /*0030*/ 	.string	"Cuda compilation tools, release 13.0, V13.0.88"
        /*0030*/ 	.string	"Build cuda_13.0.r13.0/compiler.36424714_0"
        /*0030*/ 	.string	"-arch sm_100a -m 64 "



//--------------------- .note.nv.cuinfo           --------------------------
	.section	.note.nv.cuinfo,"",@"SHT_NOTE"
	.sectionflags	@"SHF_NOTE_NV_CUINFO"
        /*0018*/ 	.short	0x0002
        /*001a*/ 	.short	0x0064
        /*001c*/ 	.short	0x0082
	.zero		2


//--------------------- .nv.info                  --------------------------
	.section	.nv.info,"",@"SHT_CUDA_INFO"
	.align	4


	//----- nvinfo : EIATTR_REGCOUNT
	.align		4
        /*0000*/ 	.byte	0x04, 0x2f
        /*0002*/ 	.short	(.L_19 - .L_18)
	.align		4
.L_18:
        /*0004*/ 	.word	index@(_ZN7cutlass13device_kernelINS_4gemm6kernel13GemmUniversalIN4cute5tupleIJiiiiEEENS1_10collective13CollectiveMmaINS1_35MainloopSm100TmaUmmaWarpSpecializedILi9ELi2ELi4ENS5_IJNS4_1CILi4EEENSA_ILi2EEENSA_ILi1EEEEEEEENS5_IJNSA_ILi64EEENSA_ILi256EEENSA_ILi32EEEEEENS_10bfloat16_tENS5_IJlSD_lEEESK_SL_NS4_8TiledMMAINS4_8MMA_AtomIJNS4_20SM100_MMA_F16BF16_SSISK_SK_fLi64ELi256ELNS4_4UMMA5MajorE0ELSQ_0ELNSP_7ScaleInE0ELSR_0EEEEEENS4_6LayoutINS5_IJSD_SD_SD_EEENS5_IJNSA_ILi0EEESW_SW_EEEEENS5_IJNS4_10UnderscoreESZ_SZ_EEEEENS4_23SM90_TMA_LOAD_MULTICASTENS4_14ComposedLayoutINS4_7SwizzleILi2ELi4ELi3EEENS4_18smem_ptr_flag_bitsILi16EEENSU_INS5_IJNSA_ILi8EEESI_EEENS5_IJSI_SD_EEEEEEEvNS4_8identityES12_S1C_vS1D_EENS_8epilogue10collective18CollectiveEpilogueINS1F_23Sm100TmaWarpSpecializedILi4ELi2ELi32ELb1ELb0EEEJSJ_NS5_IJNSU_ISG_SD_EES1K_EEESK_SL_SK_SL_NS1F_6fusion15FusionCallbacksIS1J_NS1M_17LinearCombinationISK_fSK_fLNS_15FloatRoundStyleE2EEESJ_S1L_JEEENS4_5SM1004TMEM4LOAD26SM100_TMEM_LOAD_16dp256b8xENS4_13SM90_TMA_LOADENS13_INS14_ILi3ELi4ELi3EEES17_NSU_INS5_IJS18_SG_EEENS5_IJSG_SD_EEEEEEENS4_17SM75_U32x4_LDSM_NENS4_14SM90_TMA_STOREES21_NS4_17SM90_U32x4_STSM_NENS4_39AutoVectorizingCopyWithAssumedAlignmentILi128EEEEEEvvEEEEvNT_6ParamsE)
        /*0008*/ 	.word	0x0000007a


	//----- nvinfo : EIATTR_FRAME_SIZE
	.align		4
.L_19:
        /*000c*/ 	.byte	0x04, 0x11
        /*000e*/ 	.short	(.L_21 - .L_20)
	.align		4
.L_20:
        /*0010*/ 	.word	index@($__internal_2_$__cuda_sm10x_tcgen05_guardrail_trap_unallocated_columns_being_dealloced)
        /*0014*/ 	.word	0x00000000


	//----- nvinfo : EIATTR_FRAME_SIZE
	.align		4
.L_21:
        /*0018*/ 	.byte	0x04, 0x11
        /*001a*/ 	.short	(.L_23 - .L_22)
	.align		4
.L_22:
        /*001c*/ 	.word	index@($__internal_1_$__cuda_sm10x_tcgen05_guardrail_trap_phase_invalid_during_alloc)
        /*0020*/ 	.word	0x00000000


	//----- nvinfo : EIATTR_FRAME_SIZE
	.align		4
.L_23:
        /*0024*/ 	.byte	0x04, 0x11
        /*0026*/ 	.short	(.L_25 - .L_24)
	.align		4
.L_24:
        /*0028*/ 	.word	index@($__internal_0_$__cuda_sm10x_tcgen05_guardrail_trap_col_being_dealloced_not_returned_by_alloc)
        /*002c*/ 	.word	0x00000000


	//----- nvinfo : EIATTR_FRAME_SIZE
	.align		4
.L_25:
        /*0030*/ 	.byte	0x04, 0x11
        /*0032*/ 	.short	(.L_27 - .L_26)
	.align		4
.L_26:
        /*0034*/ 	.word	index@(_ZN7cutlass13device_kernelINS_4gemm6kernel13GemmUniversalIN4cute5tupleIJiiiiEEENS1_10collective13CollectiveMmaINS1_35MainloopSm100TmaUmmaWarpSpecializedILi9ELi2ELi4ENS5_IJNS4_1CILi4EEENSA_ILi2EEENSA_ILi1EEEEEEEENS5_IJNSA_ILi64EEENSA_ILi256EEENSA_ILi32EEEEEENS_10bfloat16_tENS5_IJlSD_lEEESK_SL_NS4_8TiledMMAINS4_8MMA_AtomIJNS4_20SM100_MMA_F16BF16_SSISK_SK_fLi64ELi256ELNS4_4UMMA5MajorE0ELSQ_0ELNSP_7ScaleInE0ELSR_0EEEEEENS4_6LayoutINS5_IJSD_SD_SD_EEENS5_IJNSA_ILi0EEESW_SW_EEEEENS5_IJNS4_10UnderscoreESZ_SZ_EEEEENS4_23SM90_TMA_LOAD_MULTICASTENS4_14ComposedLayoutINS4_7SwizzleILi2ELi4ELi3EEENS4_18smem_ptr_flag_bitsILi16EEENSU_INS5_IJNSA_ILi8EEESI_EEENS5_IJSI_SD_EEEEEEEvNS4_8identityES12_S1C_vS1D_EENS_8epilogue10collective18CollectiveEpilogueINS1F_23Sm100TmaWarpSpecializedILi4ELi2ELi32ELb1ELb0EEEJSJ_NS5_IJNSU_ISG_SD_EES1K_EEESK_SL_SK_SL_NS1F_6fusion15FusionCallbacksIS1J_NS1M_17LinearCombinationISK_fSK_fLNS_15FloatRoundStyleE2EEESJ_S1L_JEEENS4_5SM1004TMEM4LOAD26SM100_TMEM_LOAD_16dp256b8xENS4_13SM90_TMA_LOADENS13_INS14_ILi3ELi4ELi3EEES17_NSU_INS5_IJS18_SG_EEENS5_IJSG_SD_EEEEEEENS4_17SM75_U32x4_LDSM_NENS4_14SM90_TMA_STOREES21_NS4_17SM90_U32x4_STSM_NENS4_39AutoVectorizingCopyWithAssumedAlignmentILi128EEEEEEvvEEEEvNT_6ParamsE)
        /*0038*/ 	.word	0x00000000


	//----- nvinfo : EIATTR_MIN_STACK_SIZE
	.align		4
.L_27:
        /*003c*/ 	.byte	0x04, 0x12
        /*003e*/ 	.short	(.L_29 - .L_28)
	.align		4
.L_28:
        /*0040*/ 	.word	index@(_ZN7cutlass13device_kernelINS_4gemm6kernel13GemmUniversalIN4cute5tupleIJiiiiEEENS1_10collective13CollectiveMmaINS1_35MainloopSm100TmaUmmaWarpSpecializedILi9ELi2ELi4ENS5_IJNS4_1CILi4EEENSA_ILi2EEENSA_ILi1EEEEEEEENS5_IJNSA_ILi64EEENSA_ILi256EEENSA_ILi32EEEEEENS_10bfloat16_tENS5_IJlSD_lEEESK_SL_NS4_8TiledMMAINS4_8MMA_AtomIJNS4_20SM100_MMA_F16BF16_SSISK_SK_fLi64ELi256ELNS4_4UMMA5MajorE0ELSQ_0ELNSP_7ScaleInE0ELSR_0EEEEEENS4_6LayoutINS5_IJSD_SD_SD_EEENS5_IJNSA_ILi0EEESW_SW_EEEEENS5_IJNS4_10UnderscoreESZ_SZ_EEEEENS4_23SM90_TMA_LOAD_MULTICASTENS4_14ComposedLayoutINS4_7SwizzleILi2ELi4ELi3EEENS4_18smem_ptr_flag_bitsILi16EEENSU_INS5_IJNSA_ILi8EEESI_EEENS5_IJSI_SD_EEEEEEEvNS4_8identityES12_S1C_vS1D_EENS_8epilogue10collective18CollectiveEpilogueINS1F_23Sm100TmaWarpSpecializedILi4ELi2ELi32ELb1ELb0EEEJSJ_NS5_IJNSU_ISG_SD_EES1K_EEESK_SL_SK_SL_NS1F_6fusion15FusionCallbacksIS1J_NS1M_17LinearCombinationISK_fSK_fLNS_15FloatRoundStyleE2EEESJ_S1L_JEEENS4_5SM1004TMEM4LOAD26SM100_TMEM_LOAD_16dp256b8xENS4_13SM90_TMA_LOADENS13_INS14_ILi3ELi4ELi3EEES17_NSU_INS5_IJS18_SG_EEENS5_IJSG_SD_EEEEEEENS4_17SM75_U32x4_LDSM_NENS4_14SM90_TMA_STOREES21_NS4_17SM90_U32x4_STSM_NENS4_39AutoVectorizingCopyWithAssumedAlignmentILi128EEEEEEvvEEEEvNT_6ParamsE)
        /*0044*/ 	.word	0x00000000
.L_29:


//--------------------- .nv.compat                --------------------------
	.section	.nv.compat,"",@"SHT_CUDA_COMPAT_INFO"
	.align	4
        /*0000*/ 	.byte	0x02, 0x09, 0x01, 0x00, 0x02, 0x02, 0x02, 0x00, 0x02, 0x05, 0x05, 0x00, 0x03, 0x07, 0x01, 0x01
        /*0010*/ 	.byte	0x02, 0x03, 0x01, 0x00, 0x02, 0x06, 0x01, 0x00, 0x04, 0x0b, 0x08, 0x00, 0x09, 0x00, 0x00, 0x00
        /*0020*/ 	.byte	0x00, 0x00, 0x00, 0x00


//--------------------- .nv.info._ZN7cutlass13device_kernelINS_4gemm6kernel13GemmUniversalIN4cute5tupleIJiiiiEEENS1_10collective13CollectiveMmaINS1_35MainloopSm100TmaUmmaWarpSpecializedILi9ELi2ELi4ENS5_IJNS4_1CILi4EEENSA_ILi2EEENSA_ILi1EEEEEEEENS5_IJNSA_ILi64EEENSA_ILi256EEENSA_ILi32EEEEEENS_10bfloat16_tENS5_IJlSD_lEEESK_SL_NS4_8TiledMMAINS4_8MMA_AtomIJNS4_20SM100_MMA_F16BF16_SSISK_SK_fLi64ELi256ELNS4_4UMMA5MajorE0ELSQ_0ELNSP_7ScaleInE0ELSR_0EEEEEENS4_6LayoutINS5_IJSD_SD_SD_EEENS5_IJNSA_ILi0EEESW_SW_EEEEENS5_IJNS4_10UnderscoreESZ_SZ_EEEEENS4_23SM90_TMA_LOAD_MULTICASTENS4_14ComposedLayoutINS4_7SwizzleILi2ELi4ELi3EEENS4_18smem_ptr_flag_bitsILi16EEENSU_INS5_IJNSA_ILi8EEESI_EEENS5_IJSI_SD_EEEEEEEvNS4_8identityES12_S1C_vS1D_EENS_8epilogue10collective18CollectiveEpilogueINS1F_23Sm100TmaWarpSpecializedILi4ELi2ELi32ELb1ELb0EEEJSJ_NS5_IJNSU_ISG_SD_EES1K_EEESK_SL_SK_SL_NS1F_6fusion15FusionCallbacksIS1J_NS1M_17LinearCombinationISK_fSK_fLNS_15FloatRoundStyleE2EEESJ_S1L_JEEENS4_5SM1004TMEM4LOAD26SM100_TMEM_LOAD_16dp256b8xENS4_13SM90_TMA_LOADENS13_INS14_ILi3ELi4ELi3EEES17_NSU_INS5_IJS18_SG_EEENS5_IJSG_SD_EEEEEEENS4_17SM75_U32x4_LDSM_NENS4_14SM90_TMA_STOREES21_NS4_17SM90_U32x4_STSM_NENS4_39AutoVectorizingCopyWithAssumedAlignmentILi128EEEEEEvvEEEEvNT_6ParamsE --------------------------
	.section	.nv.info._ZN7cutlass13device_kernelINS_4gemm6kernel13GemmUniversalIN4cute5tupleIJiiiiEEENS1_10collective13CollectiveMmaINS1_35MainloopSm100TmaUmmaWarpSpecializedILi9ELi2ELi4ENS5_IJNS4_1CILi4EEENSA_ILi2EEENSA_ILi1EEEEEEEENS5_IJNSA_ILi64EEENSA_ILi256EEENSA_ILi32EEEEEENS_10bfloat16_tENS5_IJlSD_lEEESK_SL_NS4_8TiledMMAINS4_8MMA_AtomIJNS4_20SM100_MMA_F16BF16_SSISK_SK_fLi64ELi256ELNS4_4UMMA5MajorE0ELSQ_0ELNSP_7ScaleInE0ELSR_0EEEEEENS4_6LayoutINS5_IJSD_SD_SD_EEENS5_IJNSA_ILi0EEESW_SW_EEEEENS5_IJNS4_10UnderscoreESZ_SZ_EEEEENS4_23SM90_TMA_LOAD_MULTICASTENS4_14ComposedLayoutINS4_7SwizzleILi2ELi4ELi3EEENS4_18smem_ptr_flag_bitsILi16EEENSU_INS5_IJNSA_ILi8EEESI_EEENS5_IJSI_SD_EEEEEEEvNS4_8identityES12_S1C_vS1D_EENS_8epilogue10collective18CollectiveEpilogueINS1F_23Sm100TmaWarpSpecializedILi4ELi2ELi32ELb1ELb0EEEJSJ_NS5_IJNSU_ISG_SD_EES1K_EEESK_SL_SK_SL_NS1F_6fusion15FusionCallbacksIS1J_NS1M_17LinearCombinationISK_fSK_fLNS_15FloatRoundStyleE2EEESJ_S1L_JEEENS4_5SM1004TMEM4LOAD26SM100_TMEM_LOAD_16dp256b8xENS4_13SM90_TMA_LOADENS13_INS14_ILi3ELi4ELi3EEES17_NSU_INS5_IJS18_SG_EEENS5_IJSG_SD_EEEEEEENS4_17SM75_U32x4_LDSM_NENS4_14SM90_TMA_STOREES21_NS4_17SM90_U32x4_STSM_NENS4_39AutoVectorizingCopyWithAssumedAlignmentILi128EEEEEEvvEEEEvNT_6ParamsE,"",@"SHT_CUDA_INFO"
	.sectionflags	@""
	.align	4


	//----- nvinfo : EIATTR_CUDA_API_VERSION
	.align		4
        /*0000*/ 	.byte	0x04, 0x37
        /*0002*/ 	.short	(.L_31 - .L_30)
.L_30:
        /*0004*/ 	.word	0x00000082


	//----- nvinfo : EIATTR_KPARAM_INFO
	.align		4
.L_31:
        /*0008*/ 	.byte	0x04, 0x17
        /*000a*/ 	.short	(.L_33 - .L_32)
.L_32:
        /*000c*/ 	.word	0x00000000
        /*0010*/ 	.short	0x0000
        /*0012*/ 	.short	0x0000
        /*0014*/ 	.byte	0x00, 0xf0, 0x01, 0x20


	//----- nvinfo : EIATTR_AT_ENTRY_FRAGMENTS
	.align		4
.L_33:
        /*0018*/ 	.byte	0x04, 0x4f
        /*001a*/ 	.short	(.L_35 - .L_34)


	//   ....[0]....
.L_34:
        /*001c*/ 	.word	0x00000006


	//----- nvinfo : EIATTR_RESERVED_SMEM_USED
	.align		4
.L_35:
        /*0020*/ 	.byte	0x01, 0x41
	.zero		2


	//----- nvinfo : EIATTR_SPARSE_MMA_MASK
	.align		4
        /*0024*/ 	.byte	0x03, 0x50
        /*0026*/ 	.short	0x0000


	//----- nvinfo : EIATTR_TCGEN05_1CTA_USED
	.align		4
        /*0028*/ 	.byte	0x01, 0x51
	.zero		2


	//----- nvinfo : EIATTR_MAXREG_COUNT
	.align		4
        /*002c*/ 	.byte	0x03, 0x1b
        /*002e*/ 	.short	0x00ff


	//----- nvinfo : EIATTR_NUM_BARRIERS
	.align		4
        /*0030*/ 	.byte	0x02, 0x4c
        /*0032*/ 	.byte	0x07
	.zero		1


	//----- nvinfo : EIATTR_EXTERNS
	.align		4
        /*0034*/ 	.byte	0x04, 0x0f
        /*0036*/ 	.short	(.L_37 - .L_36)


	//   ....[0]....
	.align		4
.L_36:
        /*0038*/ 	.word	index@(__assertfail)


	//----- nvinfo : EIATTR_MERCURY_ISA_VERSION
	.align		4
.L_37:
        /*003c*/ 	.byte	0x03, 0x5f
        /*003e*/ 	.short	0x0101


	//----- nvinfo : EIATTR_INT_WARP_WIDE_INSTR_OFFSETS
	.align		4
        /*0040*/ 	.byte	0x04, 0x31
        /*0042*/ 	.short	(.L_39 - .L_38)


	//   ....[0]....
.L_38:
        /*0044*/ 	.word	0x00004250


	//   ....[1]....
        /*0048*/ 	.word	0x00004270


	//   ....[2]....
        /*004c*/ 	.word	0x000042a0


	//   ....[3]....
        /*0050*/ 	.word	0x00004e20


	//   ....[4]....
        /*0054*/ 	.word	0x00004e90


	//   ....[5]....
        /*0058*/ 	.word	0x00004f60


	//   ....[6]....
        /*005c*/ 	.word	0x00004fe0


	//   ....[7]....
        /*0060*/ 	.word	0x000050d0


	//   ....[8]....
        /*0064*/ 	.word	0x00005150


	//   ....[9]....
        /*0068*/ 	.word	0x00005230


	//   ....[10]....
        /*006c*/ 	.word	0x000052e0


	//----- nvinfo : EIATTR_COOP_GROUP_MASK_REGIDS
	.align		4
.L_39:
        /*0070*/ 	.byte	0x04, 0x29
        /*0072*/ 	.short	(.L_41 - .L_40)


	//   ....[0]....
.L_40:
        /*0074*/ 	.word	0xffffffff


	//   ....[1]....
        /*0078*/ 	.word	0xffffffff


	//   ....[2]....
        /*007c*/ 	.word	0xffffffff


	//   ....[3]....
        /*0080*/ 	.word	0xffffffff


	//   ....[4]....
        /*0084*/ 	.word	0xffffffff


	//   ....[5]....
        /*0088*/ 	.word	0xffffffff


	//   ....[6]....
        /*008c*/ 	.word	0xffffffff


	//   ....[7]....
        /*0090*/ 	.word	0xffffffff


	//   ....[8]....
        /*0094*/ 	.word	0xffffffff


	//   ....[9]....
        /*0098*/ 	.word	0xffffffff


	//   ....[10]....
        /*009c*/ 	.word	0xffffffff


	//   ....[11]....
        /*00a0*/ 	.word	0xffffffff


	//   ....[12]....
        /*00a4*/ 	.word	0xffffffff


	//   ....[13]....
        /*00a8*/ 	.word	0xffffffff


	//----- nvinfo : EIATTR_COOP_GROUP_INSTR_OFFSETS
	.align		4
.L_41:
        /*00ac*/ 	.byte	0x04, 0x28
        /*00ae*/ 	.short	(.L_43 - .L_42)


	//   ....[0]....
.L_42:
        /*00b0*/ 	.word	0x00000080


	//   ....[1]....
        /*00b4*/ 	.word	0x000004f0


	//   ....[2]....
        /*00b8*/ 	.word	0x00000770


	//   ....[3]....
        /*00bc*/ 	.word	0x00000910


	//   ....[4]....
        /*00c0*/ 	.word	0x00000a10


	//   ....[5]....
        /*00c4*/ 	.word	0x00000b80


	//   ....[6]....
        /*00c8*/ 	.word	0x00000d20


	//   ....[7]....
        /*00cc*/ 	.word	0x00000ed0


	//   ....[8]....
        /*00d0*/ 	.word	0x00002360


	//   ....[9]....
        /*00d4*/ 	.word	0x00003520


	//   ....[10]....
        /*00d8*/ 	.word	0x00003730


	//   ....[11]....
        /*00dc*/ 	.word	0x00003760


	//   ....[12]....
        /*00e0*/ 	.word	0x00004130


	//   ....[13]....
        /*00e4*/ 	.word	0x00004360


	//----- nvinfo : EIATTR_VRC_CTA_INIT_COUNT
	.align		4
.L_43:
        /*00e8*/ 	.byte	0x02, 0x4a
        /*00ea*/ 	.byte	0x80
	.zero		1


	//----- nvinfo : EIATTR_SYSCALL_OFFSETS
	.align		4
        /*00ec*/ 	.byte	0x04, 0x46
        /*00ee*/ 	.short	(.L_45 - .L_44)


	//   ....[0]....
.L_44:
        /*00f0*/ 	.word	0x00005f70


	//   ....[1]....
        /*00f4*/ 	.word	0x00006060


	//   ....[2]....
        /*00f8*/ 	.word	0x000068d0


	//   ....[3]....
        /*00fc*/ 	.word	0x00007590


	//   ....[4]....
        /*0100*/ 	.word	0x00008200


	//   ....[5]....
        /*0104*/ 	.word	0x00008e60


	//----- nvinfo : EIATTR_MBARRIER_INSTR_OFFSETS
	.align		4
.L_45:
        /*0108*/ 	.byte	0x04, 0x39
        /*010a*/ 	.short	(.L_47 - .L_46)


	//   ....[0]....
.L_46:
        /*010c*/ 	.word	0x00000630
        /*0110*/ 	.word	0x000000ff
        /*0114*/ 	.word	0x00000000
        /*0118*/ 	.short	0x0100
        /*011a*/ 	.byte	0x04
	.zero		1


	//   ....[1]....
        /*011c*/ 	.word	0x00000640
        /*0120*/ 	.word	0x000000ff
        /*0124*/ 	.word	0x00000048
        /*0128*/ 	.short	0x0100
        /*012a*/ 	.byte	0x04
	.zero		1


	//   ....[2]....
        /*012c*/ 	.word	0x00000650
        /*0130*/ 	.word	0x000000ff
        /*0134*/ 	.word	0x00000008
        /*0138*/ 	.short	0x0100
        /*013a*/ 	.byte	0x04
	.zero		1


	//   ....[3]....
        /*013c*/ 	.word	0x00000660
        /*0140*/ 	.word	0x000000ff
        /*0144*/ 	.word	0x00000050
        /*0148*/ 	.short	0x0100
        /*014a*/ 	.byte	0x04
	.zero		1


	//   ....[4]....
        /*014c*/ 	.word	0x00000670
        /*0150*/ 	.word	0x000000ff
        /*0154*/ 	.word	0x00000010
        /*0158*/ 	.short	0x0100
        /*015a*/ 	.byte	0x04
	.zero		1


	//   ....[5]....
        /*015c*/ 	.word	0x00000680
        /*0160*/ 	.word	0x000000ff
        /*0164*/ 	.word	0x00000058
        /*0168*/ 	.short	0x0100
        /*016a*/ 	.byte	0x04
	.zero		1


	//   ....[6]....
        /*016c*/ 	.word	0x00000690
        /*0170*/ 	.word	0x000000ff
        /*0174*/ 	.word	0x00000018
        /*0178*/ 	.short	0x0100
        /*017a*/ 	.byte	0x04
	.zero		1


	//   ....[7]....
        /*017c*/ 	.word	0x000006a0
        /*0180*/ 	.word	0x000000ff
        /*0184*/ 	.word	0x00000060
        /*0188*/ 	.short	0x0100
        /*018a*/ 	.byte	0x04
	.zero		1


	//   ....[8]....
        /*018c*/ 	.word	0x000006b0
        /*0190*/ 	.word	0x000000ff
        /*0194*/ 	.word	0x00000020
        /*0198*/ 	.short	0x0100
        /*019a*/ 	.byte	0x04
	.zero		1


	//   ....[9]....
        /*019c*/ 	.word	0x000006c0
        /*01a0*/ 	.word	0x000000ff
        /*01a4*/ 	.word	0x00000068
        /*01a8*/ 	.short	0x0100
        /*01aa*/ 	.byte	0x04
	.zero		1


	//   ....[10]....
        /*01ac*/ 	.word	0x000006d0
        /*01b0*/ 	.word	0x000000ff
        /*01b4*/ 	.word	0x00000028
        /*01b8*/ 	.short	0x0100
        /*01ba*/ 	.byte	0x04
	.zero		1


	//   ....[11]....
        /*01bc*/ 	.word	0x000006e0
        /*01c0*/ 	.word	0x000000ff
        /*01c4*/ 	.word	0x00000070
        /*01c8*/ 	.short	0x0100
        /*01ca*/ 	.byte	0x04
	.zero		1


	//   ....[12]....
        /*01cc*/ 	.word	0x000006f0
        /*01d0*/ 	.word	0x000000ff
        /*01d4*/ 	.word	0x00000030
        /*01d8*/ 	.short	0x0100
        /*01da*/ 	.byte	0x04
	.zero		1


	//   ....[13]....
        /*01dc*/ 	.word	0x00000700
        /*01e0*/ 	.word	0x000000ff
        /*01e4*/ 	.word	0x00000078
        /*01e8*/ 	.short	0x0100
        /*01ea*/ 	.byte	0x04
	.zero		1


	//   ....[14]....
        /*01ec*/ 	.word	0x00000710
        /*01f0*/ 	.word	0x000000ff
        /*01f4*/ 	.word	0x00000038
        /*01f8*/ 	.short	0x0100
        /*01fa*/ 	.byte	0x04
	.zero		1


	//   ....[15]....
        /*01fc*/ 	.word	0x00000720
        /*0200*/ 	.word	0x000000ff
        /*0204*/ 	.word	0x00000080
        /*0208*/ 	.short	0x0100
        /*020a*/ 	.byte	0x04
	.zero		1


	//   ....[16]....
        /*020c*/ 	.word	0x00000730
        /*0210*/ 	.word	0x000000ff
        /*0214*/ 	.word	0x00000040
        /*0218*/ 	.short	0x0100
        /*021a*/ 	.byte	0x04
	.zero		1


	//   ....[17]....
        /*021c*/ 	.word	0x00000740
        /*0220*/ 	.word	0x000000ff
        /*0224*/ 	.word	0x00000088
        /*0228*/ 	.short	0x0100
        /*022a*/ 	.byte	0x04
	.zero		1


	//   ....[18]....
        /*022c*/ 	.word	0x00000880
        /*0230*/ 	.word	0x000000ff
        /*0234*/ 	.word	0x00000090
        /*0238*/ 	.short	0x0100
        /*023a*/ 	.byte	0x04
	.zero		1


	//   ....[19]....
        /*023c*/ 	.word	0x00000890
        /*0240*/ 	.word	0x000000ff
        /*0244*/ 	.word	0x000000b0
        /*0248*/ 	.short	0x0100
        /*024a*/ 	.byte	0x04
	.zero		1


	//   ....[20]....
        /*024c*/ 	.word	0x000008a0
        /*0250*/ 	.word	0x000000ff
        /*0254*/ 	.word	0x00000098
        /*0258*/ 	.short	0x0100
        /*025a*/ 	.byte	0x04
	.zero		1


	//   ....[21]....
        /*025c*/ 	.word	0x000008b0
        /*0260*/ 	.word	0x000000ff
        /*0264*/ 	.word	0x000000b8
        /*0268*/ 	.short	0x0100
        /*026a*/ 	.byte	0x04
	.zero		1


	//   ....[22]....
        /*026c*/ 	.word	0x000008c0
        /*0270*/ 	.word	0x000000ff
        /*0274*/ 	.word	0x000000a0
        /*0278*/ 	.short	0x0100
        /*027a*/ 	.byte	0x04
	.zero		1


	//   ....[23]....
        /*027c*/ 	.word	0x000008d0
        /*0280*/ 	.word	0x000000ff
        /*0284*/ 	.word	0x000000c0
        /*0288*/ 	.short	0x0100
        /*028a*/ 	.byte	0x04
	.zero		1


	//   ....[24]....
        /*028c*/ 	.word	0x000008e0
        /*0290*/ 	.word	0x000000ff
        /*0294*/ 	.word	0x000000a8
        /*0298*/ 	.short	0x0100
        /*029a*/ 	.byte	0x04
	.zero		1


	//   ....[25]....
        /*029c*/ 	.word	0x000008f0
        /*02a0*/ 	.word	0x000000ff
        /*02a4*/ 	.word	0x000000c8
        /*02a8*/ 	.short	0x0100
        /*02aa*/ 	.byte	0x04
	.zero		1


	//   ....[26]....
        /*02ac*/ 	.word	0x000009e0
        /*02b0*/ 	.word	0x000000ff
        /*02b4*/ 	.word	0x000000d0
        /*02b8*/ 	.short	0x0100
        /*02ba*/ 	.byte	0x06
	.zero		1


	//   ....[27]....
        /*02bc*/ 	.word	0x000009f0
        /*02c0*/ 	.word	0x000000ff
        /*02c4*/ 	.word	0x000000d8
        /*02c8*/ 	.short	0x0100
        /*02ca*/ 	.byte	0x06
	.zero		1


	//   ....[28]....
        /*02cc*/ 	.word	0x00000b30
        /*02d0*/ 	.word	0x000000ff
        /*02d4*/ 	.word	0x000000e0
        /*02d8*/ 	.short	0x0100
        /*02da*/ 	.byte	0x06
	.zero		1


	//   ....[29]....
        /*02dc*/ 	.word	0x00000b40
        /*02e0*/ 	.word	0x000000ff
        /*02e4*/ 	.word	0x000000f0
        /*02e8*/ 	.short	0x0100
        /*02ea*/ 	.byte	0x06
	.zero		1


	//   ....[30]....
        /*02ec*/ 	.word	0x00000b50
        /*02f0*/ 	.word	0x000000ff
        /*02f4*/ 	.word	0x000000e8
        /*02f8*/ 	.short	0x0100
        /*02fa*/ 	.byte	0x06
	.zero		1


	//   ....[31]....
        /*02fc*/ 	.word	0x00000b60
        /*0300*/ 	.word	0x000000ff
        /*0304*/ 	.word	0x000000f8
        /*0308*/ 	.short	0x0100
        /*030a*/ 	.byte	0x06
	.zero		1


	//   ....[32]....
        /*030c*/ 	.word	0x00000c90
        /*0310*/ 	.word	0x000000ff
        /*0314*/ 	.word	0x00000100
        /*0318*/ 	.short	0x0100
        /*031a*/ 	.byte	0x04
	.zero		1


	//   ....[33]....
        /*031c*/ 	.word	0x00000ca0
        /*0320*/ 	.word	0x000000ff
        /*0324*/ 	.word	0x00000120
        /*0328*/ 	.short	0x0100
        /*032a*/ 	.byte	0x04
	.zero		1


	//   ....[34]....
        /*032c*/ 	.word	0x00000cb0
        /*0330*/ 	.word	0x000000ff
        /*0334*/ 	.word	0x00000108
        /*0338*/ 	.short	0x0100
        /*033a*/ 	.byte	0x04
	.zero		1


	//   ....[35]....
        /*033c*/ 	.word	0x00000cc0
        /*0340*/ 	.word	0x000000ff
        /*0344*/ 	.word	0x00000128
        /*0348*/ 	.short	0x0100
        /*034a*/ 	.byte	0x04
	.zero		1


	//   ....[36]....
        /*034c*/ 	.word	0x00000cd0
        /*0350*/ 	.word	0x000000ff
        /*0354*/ 	.word	0x00000110
        /*0358*/ 	.short	0x0100
        /*035a*/ 	.byte	0x04
	.zero		1


	//   ....[37]....
        /*035c*/ 	.word	0x00000ce0
        /*0360*/ 	.word	0x000000ff
        /*0364*/ 	.word	0x00000130
        /*0368*/ 	.short	0x0100
        /*036a*/ 	.byte	0x04
	.zero		1


	//   ....[38]....
        /*036c*/ 	.word	0x00000cf0
        /*0370*/ 	.word	0x000000ff
        /*0374*/ 	.word	0x00000118
        /*0378*/ 	.short	0x0100
        /*037a*/ 	.byte	0x04
	.zero		1


	//   ....[39]....
        /*037c*/ 	.word	0x00000d00
        /*0380*/ 	.word	0x000000ff
        /*0384*/ 	.word	0x00000138
        /*0388*/ 	.short	0x0100
        /*038a*/ 	.byte	0x04
	.zero		1


	//   ....[40]....
        /*038c*/ 	.word	0x00000df0
        /*0390*/ 	.word	0x000000ff
        /*0394*/ 	.word	0x00000140
        /*0398*/ 	.short	0x0100
        /*039a*/ 	.byte	0x04
	.zero		1


	//   ....[41]....
        /*039c*/ 	.word	0x00000e00
        /*03a0*/ 	.word	0x000000ff
        /*03a4*/ 	.word	0x00000150
        /*03a8*/ 	.short	0x0100
        /*03aa*/ 	.byte	0x04
	.zero		1


	//   ....[42]....
        /*03ac*/ 	.word	0x00000e10
        /*03b0*/ 	.word	0x000000ff
        /*03b4*/ 	.word	0x00000148
        /*03b8*/ 	.short	0x0100
        /*03ba*/ 	.byte	0x04
	.zero		1


	//   ....[43]....
        /*03bc*/ 	.word	0x00000e20
        /*03c0*/ 	.word	0x000000ff
        /*03c4*/ 	.word	0x00000158
        /*03c8*/ 	.short	0x0100
        /*03ca*/ 	.byte	0x04
	.zero		1


	//   ....[44]....
        /*03cc*/ 	.word	0x00001bd0
        /*03d0*/ 	.word	0x00000000
        /*03d4*/ 	.word	0x00000150
        /*03d8*/ 	.short	0x010a
        /*03da*/ 	.byte	0xff
	.zero		1


	//   ....[45]....
        /*03dc*/ 	.word	0x00001bf0
        /*03e0*/ 	.word	0x00000000
        /*03e4*/ 	.word	0x00000140
        /*03e8*/ 	.short	0x0101
        /*03ea*/ 	.byte	0xff
	.zero		1


	//   ....[46]....
        /*03ec*/ 	.word	0x00001cb0
        /*03f0*/ 	.word	0x000000ff
        /*03f4*/ 	.word	0x00000048
        /*03f8*/ 	.short	0x010a
        /*03fa*/ 	.byte	0x04
	.zero		1


	//   ....[47]....
        /*03fc*/ 	.word	0x00001d40
        /*0400*/ 	.word	0x000000ff
        /*0404*/ 	.word	0x00000048
        /*0408*/ 	.short	0x010a
        /*040a*/ 	.byte	0x21
	.zero		1


	//   ....[48]....
        /*040c*/ 	.word	0x00001ed0
        /*0410*/ 	.word	0x000000ff
        /*0414*/ 	.word	0x00000048
        /*0418*/ 	.short	0x010a
        /*041a*/ 	.byte	0x05
	.zero		1


	//   ....[49]....
        /*041c*/ 	.word	0x00002020
        /*0420*/ 	.word	0x000000ff
        /*0424*/ 	.word	0x000000d8
        /*0428*/ 	.short	0x0101
        /*042a*/ 	.byte	0x15
	.zero		1


	//   ....[50]....
        /*042c*/ 	.word	0x00002040
        /*0430*/ 	.word	0x000000ff
        /*0434*/ 	.word	0x00000048
        /*0438*/ 	.short	0x010a
        /*043a*/ 	.byte	0x04
	.zero		1


	//   ....[51]....
        /*043c*/ 	.word	0x000020c0
        /*0440*/ 	.word	0x000000ff
        /*0444*/ 	.word	0x00000048
        /*0448*/ 	.short	0x010a
        /*044a*/ 	.byte	0x11
	.zero		1


	//   ....[52]....
        /*044c*/ 	.word	0x00002250
        /*0450*/ 	.word	0x000000ff
        /*0454*/ 	.word	0x00000048
        /*0458*/ 	.short	0x010a
        /*045a*/ 	.byte	0x05
	.zero		1


	//   ....[53]....
        /*045c*/ 	.word	0x00002390
        /*0460*/ 	.word	0x00000003
        /*0464*/ 	.word	0x000000e0
        /*0468*/ 	.short	0x010a
        /*046a*/ 	.byte	0xff
	.zero		1


	//   ....[54]....
        /*046c*/ 	.word	0x000024e0
        /*0470*/ 	.word	0x00000000
        /*0474*/ 	.word	0x00000000
        /*0478*/ 	.short	0x0101
        /*047a*/ 	.byte	0xff
	.zero		1


	//   ....[55]....
        /*047c*/ 	.word	0x00002aa0
        /*0480*/ 	.word	0x000000ff
        /*0484*/ 	.word	0x00000000
        /*0488*/ 	.short	0x010a
        /*048a*/ 	.byte	0x04
	.zero		1


	//   ....[56]....
        /*048c*/ 	.word	0x00002b30
        /*0490*/ 	.word	0x000000ff
        /*0494*/ 	.word	0x00000000
        /*0498*/ 	.short	0x010a
        /*049a*/ 	.byte	0x05
	.zero		1


	//   ....[57]....
        /*049c*/ 	.word	0x00002bc0
        /*04a0*/ 	.word	0x000000ff
        /*04a4*/ 	.word	0x00000000
        /*04a8*/ 	.short	0x010a
        /*04aa*/ 	.byte	0x05
	.zero		1


	//   ....[58]....
        /*04ac*/ 	.word	0x00002c50
        /*04b0*/ 	.word	0x000000ff
        /*04b4*/ 	.word	0x00000000
        /*04b8*/ 	.short	0x010a
        /*04ba*/ 	.byte	0x05
	.zero		1


	//   ....[59]....
        /*04bc*/ 	.word	0x00002ce0
        /*04c0*/ 	.word	0x000000ff
        /*04c4*/ 	.word	0x00000000
        /*04c8*/ 	.short	0x010a
        /*04ca*/ 	.byte	0x05
	.zero		1


	//   ....[60]....
        /*04cc*/ 	.word	0x00002d70
        /*04d0*/ 	.word	0x000000ff
        /*04d4*/ 	.word	0x00000000
        /*04d8*/ 	.short	0x010a
        /*04da*/ 	.byte	0x05
	.zero		1


	//   ....[61]....
        /*04dc*/ 	.word	0x00002e00
        /*04e0*/ 	.word	0x000000ff
        /*04e4*/ 	.word	0x00000000
        /*04e8*/ 	.short	0x010a
        /*04ea*/ 	.byte	0x05
	.zero		1


	//   ....[62]....
        /*04ec*/ 	.word	0x00002e90
        /*04f0*/ 	.word	0x000000ff
        /*04f4*/ 	.word	0x00000000
        /*04f8*/ 	.short	0x010a
        /*04fa*/ 	.byte	0x05
	.zero		1


	//   ....[63]....
        /*04fc*/ 	.word	0x00002f30
        /*0500*/ 	.word	0x00000000
        /*0504*/ 	.word	0x00000000
        /*0508*/ 	.short	0x010a
        /*050a*/ 	.byte	0xff
	.zero		1


	//   ....[64]....
        /*050c*/ 	.word	0x00003070
        /*0510*/ 	.word	0x00000002
        /*0514*/ 	.word	0x00000140
        /*0518*/ 	.short	0x010a
        /*051a*/ 	.byte	0xff
	.zero		1


	//   ....[65]....
        /*051c*/ 	.word	0x000030d0
        /*0520*/ 	.word	0x00000004
        /*0524*/ 	.word	0x00000000
        /*0528*/ 	.short	0x0101
        /*052a*/ 	.byte	0xff
	.zero		1


	//   ....[66]....
        /*052c*/ 	.word	0x000030f0
        /*0530*/ 	.word	0x000000ff
        /*0534*/ 	.word	0x000000f0
        /*0538*/ 	.short	0x010a
        /*053a*/ 	.byte	0x04
	.zero		1


	//   ....[67]....
        /*053c*/ 	.word	0x00003210
        /*0540*/ 	.word	0x00000002
        /*0544*/ 	.word	0x000000e0
        /*0548*/ 	.short	0x010a
        /*054a*/ 	.byte	0xff
	.zero		1


	//   ....[68]....
        /*054c*/ 	.word	0x00003320
        /*0550*/ 	.word	0x00000002
        /*0554*/ 	.word	0x00000000
        /*0558*/ 	.short	0x0101
        /*055a*/ 	.byte	0xff
	.zero		1


	//   ....[69]....
        /*055c*/ 	.word	0x000033b0
        /*0560*/ 	.word	0x000000ff
        /*0564*/ 	.word	0x000000f0
        /*0568*/ 	.short	0x0106
        /*056a*/ 	.byte	0x04
	.zero		1


	//   ....[70]....
        /*056c*/ 	.word	0x000033d0
        /*0570*/ 	.word	0x000000ff
        /*0574*/ 	.word	0x000000f0
        /*0578*/ 	.short	0x010a
        /*057a*/ 	.byte	0x04
	.zero		1


	//   ....[71]....
        /*057c*/ 	.word	0x00003460
        /*0580*/ 	.word	0x000000ff
        /*0584*/ 	.word	0x000000f0
        /*0588*/ 	.short	0x0106
        /*058a*/ 	.byte	0x07
	.zero		1


	//   ....[72]....
        /*058c*/ 	.word	0x000034a0
        /*0590*/ 	.word	0x00000000
        /*0594*/ 	.word	0x000000f0
        /*0598*/ 	.short	0x010a
        /*059a*/ 	.byte	0xff
	.zero		1


	//   ....[73]....
        /*059c*/ 	.word	0x000039c0
        /*05a0*/ 	.word	0x00000000
        /*05a4*/ 	.word	0x000000e0
        /*05a8*/ 	.short	0x010a
        /*05aa*/ 	.byte	0xff
	.zero		1


	//   ....[74]....
        /*05ac*/ 	.word	0x00003ac0
        /*05b0*/ 	.word	0x00000003
        /*05b4*/ 	.word	0x00000000
        /*05b8*/ 	.short	0x0101
        /*05ba*/ 	.byte	0xff
	.zero		1


	//   ....[75]....
        /*05bc*/ 	.word	0x00003ad0
        /*05c0*/ 	.word	0x000000ff
        /*05c4*/ 	.word	0x00000000
        /*05c8*/ 	.short	0x010a
        /*05ca*/ 	.byte	0x04
	.zero		1


	//   ....[76]....
        /*05cc*/ 	.word	0x00003b50
        /*05d0*/ 	.word	0x000000ff
        /*05d4*/ 	.word	0x00000120
        /*05d8*/ 	.short	0x010a
        /*05da*/ 	.byte	0x17
	.zero		1


	//   ....[77]....
        /*05dc*/ 	.word	0x00003c30
        /*05e0*/ 	.word	0x000000ff
        /*05e4*/ 	.word	0x00000000
        /*05e8*/ 	.short	0x010a
        /*05ea*/ 	.byte	0x05
	.zero		1


	//   ....[78]....
        /*05ec*/ 	.word	0x00003d70
        /*05f0*/ 	.word	0x000000ff
        /*05f4*/ 	.word	0x00000000
        /*05f8*/ 	.short	0x010a
        /*05fa*/ 	.byte	0x04
	.zero		1


	//   ....[79]....
        /*05fc*/ 	.word	0x00003f60
        /*0600*/ 	.word	0x000000ff
        /*0604*/ 	.word	0x00000000
        /*0608*/ 	.short	0x010a
        /*060a*/ 	.byte	0x04
	.zero		1


	//   ....[80]....
        /*060c*/ 	.word	0x00003ff0
        /*0610*/ 	.word	0x000000ff
        /*0614*/ 	.word	0x00000000
        /*0618*/ 	.short	0x010a
        /*061a*/ 	.byte	0x05
	.zero		1


	//   ....[81]....
        /*061c*/ 	.word	0x00004080
        /*0620*/ 	.word	0x000000ff
        /*0624*/ 	.word	0x00000000
        /*0628*/ 	.short	0x010a
        /*062a*/ 	.byte	0x05
	.zero		1


	//   ....[82]....
        /*062c*/ 	.word	0x00004110
        /*0630*/ 	.word	0x000000ff
        /*0634*/ 	.word	0x00000000
        /*0638*/ 	.short	0x010a
        /*063a*/ 	.byte	0x04
	.zero		1


	//   ....[83]....
        /*063c*/ 	.word	0x00004620
        /*0640*/ 	.word	0x0000000c
        /*0644*/ 	.word	0x000000e0
        /*0648*/ 	.short	0x010a
        /*064a*/ 	.byte	0xff
	.zero		1


	//   ....[84]....
        /*064c*/ 	.word	0x00004790
        /*0650*/ 	.word	0x00000000
        /*0654*/ 	.word	0x00000000
        /*0658*/ 	.short	0x0101
        /*065a*/ 	.byte	0xff
	.zero		1


	//   ....[85]....
        /*065c*/ 	.word	0x00004c20
        /*0660*/ 	.word	0x000000ff
        /*0664*/ 	.word	0x000000d8
        /*0668*/ 	.short	0x010a
        /*066a*/ 	.byte	0x15
	.zero		1


	//   ....[86]....
        /*066c*/ 	.word	0x00004da0
        /*0670*/ 	.word	0x000000ff
        /*0674*/ 	.word	0x000000b0
        /*0678*/ 	.short	0x010a
        /*067a*/ 	.byte	0x15
	.zero		1


	//   ....[87]....
        /*067c*/ 	.word	0x00004f10
        /*0680*/ 	.word	0x000000ff
        /*0684*/ 	.word	0x00000090
        /*0688*/ 	.short	0x010b
        /*068a*/ 	.byte	0x15
	.zero		1


	//   ....[88]....
        /*068c*/ 	.word	0x00004f20
        /*0690*/ 	.word	0x000000ff
        /*0694*/ 	.word	0x00000000
        /*0698*/ 	.short	0x0101
        /*069a*/ 	.byte	0x28
	.zero		1


	//   ....[89]....
        /*069c*/ 	.word	0x00004f30
        /*06a0*/ 	.word	0x000000ff
        /*06a4*/ 	.word	0x000000b8
        /*06a8*/ 	.short	0x010a
        /*06aa*/ 	.byte	0x15
	.zero		1


	//   ....[90]....
        /*06ac*/ 	.word	0x00005080
        /*06b0*/ 	.word	0x000000ff
        /*06b4*/ 	.word	0x00000098
        /*06b8*/ 	.short	0x010b
        /*06ba*/ 	.byte	0x15
	.zero		1


	//   ....[91]....
        /*06bc*/ 	.word	0x00005090
        /*06c0*/ 	.word	0x000000ff
        /*06c4*/ 	.word	0x00000000
        /*06c8*/ 	.short	0x0101
        /*06ca*/ 	.byte	0x27
	.zero		1


	//   ....[92]....
        /*06cc*/ 	.word	0x000050a0
        /*06d0*/ 	.word	0x000000ff
        /*06d4*/ 	.word	0x000000c0
        /*06d8*/ 	.short	0x010a
        /*06da*/ 	.byte	0x15
	.zero		1


	//   ....[93]....
        /*06dc*/ 	.word	0x000051e0
        /*06e0*/ 	.word	0x000000ff
        /*06e4*/ 	.word	0x000000a0
        /*06e8*/ 	.short	0x010b
        /*06ea*/ 	.byte	0x15
	.zero		1


	//   ....[94]....
        /*06ec*/ 	.word	0x000051f0
        /*06f0*/ 	.word	0x000000ff
        /*06f4*/ 	.word	0x00000000
        /*06f8*/ 	.short	0x0101
        /*06fa*/ 	.byte	0x26
	.zero		1


	//   ....[95]....
        /*06fc*/ 	.word	0x00005200
        /*0700*/ 	.word	0x000000ff
        /*0704*/ 	.word	0x000000c8
        /*0708*/ 	.short	0x010a
        /*070a*/ 	.byte	0x15
	.zero		1


	//   ....[96]....
        /*070c*/ 	.word	0x00005400
        /*0710*/ 	.word	0x000000ff
        /*0714*/ 	.word	0x000000a8
        /*0718*/ 	.short	0x010b
        /*071a*/ 	.byte	0x15
	.zero		1


	//   ....[97]....
        /*071c*/ 	.word	0x00005410
        /*0720*/ 	.word	0x000000ff
        /*0724*/ 	.word	0x00000000
        /*0728*/ 	.short	0x0101
        /*072a*/ 	.byte	0x25
	.zero		1


	//   ....[98]....
        /*072c*/ 	.word	0x00005440
        /*0730*/ 	.word	0x000000ff
        /*0734*/ 	.word	0x000000b0
        /*0738*/ 	.short	0x010a
        /*073a*/ 	.byte	0x15
	.zero		1


	//   ....[99]....
        /*073c*/ 	.word	0x00005460
        /*0740*/ 	.word	0x000000ff
        /*0744*/ 	.word	0x000000b8
        /*0748*/ 	.short	0x010a
        /*074a*/ 	.byte	0x15
	.zero		1


	//   ....[100]....
        /*074c*/ 	.word	0x00005480
        /*0750*/ 	.word	0x000000ff
        /*0754*/ 	.word	0x000000c0
        /*0758*/ 	.short	0x010a
        /*075a*/ 	.byte	0x15
	.zero		1


	//   ....[101]....
        /*075c*/ 	.word	0x000054c0
        /*0760*/ 	.word	0x00000000
        /*0764*/ 	.word	0x000000c8
        /*0768*/ 	.short	0x010a
        /*076a*/ 	.byte	0xff
	.zero		1


	//   ....[102]....
        /*076c*/ 	.word	0x00005800
        /*0770*/ 	.word	0x00000003
        /*0774*/ 	.word	0x000000e0
        /*0778*/ 	.short	0x010a
        /*077a*/ 	.byte	0xff
	.zero		1


	//   ....[103]....
        /*077c*/ 	.word	0x00005980
        /*0780*/ 	.word	0x00000000
        /*0784*/ 	.word	0x00000000
        /*0788*/ 	.short	0x0101
        /*078a*/ 	.byte	0xff
	.zero		1


	//   ....[104]....
        /*078c*/ 	.word	0x00006520
        /*0790*/ 	.word	0x000000ff
        /*0794*/ 	.word	0x00000090
        /*0798*/ 	.short	0x010a
        /*079a*/ 	.byte	0x2c
	.zero		1


	//   ....[105]....
        /*079c*/ 	.word	0x00006590
        /*07a0*/ 	.word	0x00000062
        /*07a4*/ 	.word	0x00000100
        /*07a8*/ 	.short	0x010a
        /*07aa*/ 	.byte	0xff
	.zero		1


	//   ....[106]....
        /*07ac*/ 	.word	0x000066b0
        /*07b0*/ 	.word	0x000000ff
        /*07b4*/ 	.word	0x00000090
        /*07b8*/ 	.short	0x010a
        /*07ba*/ 	.byte	0x2c
	.zero		1


	//   ....[107]....
        /*07bc*/ 	.word	0x000067b0
        /*07c0*/ 	.word	0x00000062
        /*07c4*/ 	.word	0x00000100
        /*07c8*/ 	.short	0x010a
        /*07ca*/ 	.byte	0xff
	.zero		1


	//   ....[108]....
        /*07cc*/ 	.word	0x000072b0
        /*07d0*/ 	.word	0x00000000
        /*07d4*/ 	.word	0x00000000
        /*07d8*/ 	.short	0x0101
        /*07da*/ 	.byte	0xff
	.zero		1


	//   ....[109]....
        /*07dc*/ 	.word	0x000072c0
        /*07e0*/ 	.word	0x00000003
        /*07e4*/ 	.word	0x00000090
        /*07e8*/ 	.short	0x010a
        /*07ea*/ 	.byte	0xff
	.zero		1


	//   ....[110]....
        /*07ec*/ 	.word	0x00007390
        /*07f0*/ 	.word	0x00000003
        /*07f4*/ 	.word	0x00000090
        /*07f8*/ 	.short	0x010a
        /*07fa*/ 	.byte	0xff
	.zero		1


	//   ....[111]....
        /*07fc*/ 	.word	0x00007f20
        /*0800*/ 	.word	0x00000066
        /*0804*/ 	.word	0x00000000
        /*0808*/ 	.short	0x0101
        /*080a*/ 	.byte	0xff
	.zero		1


	//   ....[112]....
        /*080c*/ 	.word	0x00007f40
        /*0810*/ 	.word	0x0000003f
        /*0814*/ 	.word	0x00000090
        /*0818*/ 	.short	0x010a
        /*081a*/ 	.byte	0xff
	.zero		1


	//   ....[113]....
        /*081c*/ 	.word	0x00008000
        /*0820*/ 	.word	0x0000003f
        /*0824*/ 	.word	0x00000090
        /*0828*/ 	.short	0x010a
        /*082a*/ 	.byte	0xff
	.zero		1


	//   ....[114]....
        /*082c*/ 	.word	0x00008b80
        /*0830*/ 	.word	0x00000066
        /*0834*/ 	.word	0x00000000
        /*0838*/ 	.short	0x0101
        /*083a*/ 	.byte	0xff
	.zero		1


	//   ....[115]....
        /*083c*/ 	.word	0x00008ba0
        /*0840*/ 	.word	0x0000006c
        /*0844*/ 	.word	0x00000090
        /*0848*/ 	.short	0x010a
        /*084a*/ 	.byte	0xff
	.zero		1


	//   ....[116]....
        /*084c*/ 	.word	0x00008c60
        /*0850*/ 	.word	0x0000006c
        /*0854*/ 	.word	0x00000090
        /*0858*/ 	.short	0x010a
        /*085a*/ 	.byte	0xff
	.zero		1


	//   ....[117]....
        /*085c*/ 	.word	0x000090a0
        /*0860*/ 	.word	0x000000ff
        /*0864*/ 	.word	0x00000000
        /*0868*/ 	.short	0x0101
        /*086a*/ 	.byte	0x04
	.zero		1


	//   ....[118]....
        /*086c*/ 	.word	0x00009850
        /*0870*/ 	.word	0x00000002
        /*0874*/ 	.word	0x00000000
        /*0878*/ 	.short	0x0101
        /*087a*/ 	.byte	0xff
	.zero		1


	//   ....[119]....
        /*087c*/ 	.word	0x00009b00
        /*0880*/ 	.word	0x000000ff
        /*0884*/ 	.word	0x00000000
        /*0888*/ 	.short	0x0101
        /*088a*/ 	.byte	0x04
	.zero		1


	//   ....[120]....
        /*088c*/ 	.word	0x00009b20
        /*0890*/ 	.word	0x00000000
        /*0894*/ 	.word	0x00000150
        /*0898*/ 	.short	0x010a
        /*089a*/ 	.byte	0xff
	.zero		1


	//   ....[121]....
        /*089c*/ 	.word	0x00009b80
        /*08a0*/ 	.word	0x00000000
        /*08a4*/ 	.word	0x00000048
        /*08a8*/ 	.short	0x010a
        /*08aa*/ 	.byte	0xff
	.zero		1


	//   ....[122]....
        /*08ac*/ 	.word	0x00009be0
        /*08b0*/ 	.word	0x00000000
        /*08b4*/ 	.word	0x00000048
        /*08b8*/ 	.short	0x010a
        /*08ba*/ 	.byte	0xff
	.zero		1


	//   ....[123]....
        /*08bc*/ 	.word	0x00009c30
        /*08c0*/ 	.word	0x00000003
        /*08c4*/ 	.word	0x000000e0
        /*08c8*/ 	.short	0x010a
        /*08ca*/ 	.byte	0xff
	.zero		1


	//   ....[124]....
        /*08cc*/ 	.word	0x00009c90
        /*08d0*/ 	.word	0x00000000
        /*08d4*/ 	.word	0x00000000
        /*08d8*/ 	.short	0x010a
        /*08da*/ 	.byte	0xff
	.zero		1


	//   ....[125]....
        /*08dc*/ 	.word	0x00009cf0
        /*08e0*/ 	.word	0x00000000
        /*08e4*/ 	.word	0x00000000
        /*08e8*/ 	.short	0x010a
        /*08ea*/ 	.byte	0xff
	.zero		1


	//   ....[126]....
        /*08ec*/ 	.word	0x00009d50
        /*08f0*/ 	.word	0x00000000
        /*08f4*/ 	.word	0x00000000
        /*08f8*/ 	.short	0x010a
        /*08fa*/ 	.byte	0xff
	.zero		1


	//   ....[127]....
        /*08fc*/ 	.word	0x00009db0
        /*0900*/ 	.word	0x00000000
        /*0904*/ 	.word	0x00000000
        /*0908*/ 	.short	0x010a
        /*090a*/ 	.byte	0xff
	.zero		1


	//   ....[128]....
        /*090c*/ 	.word	0x00009e10
        /*0910*/ 	.word	0x00000000
        /*0914*/ 	.word	0x00000000
        /*0918*/ 	.short	0x010a
        /*091a*/ 	.byte	0xff
	.zero		1


	//   ....[129]....
        /*091c*/ 	.word	0x00009e70
        /*0920*/ 	.word	0x00000000
        /*0924*/ 	.word	0x00000000
        /*0928*/ 	.short	0x010a
        /*092a*/ 	.byte	0xff
	.zero		1


	//   ....[130]....
        /*092c*/ 	.word	0x00009ed0
        /*0930*/ 	.word	0x00000000
        /*0934*/ 	.word	0x00000000
        /*0938*/ 	.short	0x010a
        /*093a*/ 	.byte	0xff
	.zero		1


	//   ....[131]....
        /*093c*/ 	.word	0x00009f30
        /*0940*/ 	.word	0x00000000
        /*0944*/ 	.word	0x00000000
        /*0948*/ 	.short	0x010a
        /*094a*/ 	.byte	0xff
	.zero		1


	//   ....[132]....
        /*094c*/ 	.word	0x00009f80
        /*0950*/ 	.word	0x00000002
        /*0954*/ 	.word	0x00000140
        /*0958*/ 	.short	0x010a
        /*095a*/ 	.byte	0xff
	.zero		1


	//   ....[133]....
        /*095c*/ 	.word	0x00009fe0
        /*0960*/ 	.word	0x00000002
        /*0964*/ 	.word	0x000000f0
        /*0968*/ 	.short	0x010a
        /*096a*/ 	.byte	0xff
	.zero		1


	//   ....[134]....
        /*096c*/ 	.word	0x0000a030
        /*0970*/ 	.word	0x00000002
        /*0974*/ 	.word	0x000000e0
        /*0978*/ 	.short	0x010a
        /*097a*/ 	.byte	0xff
	.zero		1


	//   ....[135]....
        /*097c*/ 	.word	0x0000a090
        /*0980*/ 	.word	0x00000000
        /*0984*/ 	.word	0x000000f0
        /*0988*/ 	.short	0x010a
        /*098a*/ 	.byte	0xff
	.zero		1


	//   ....[136]....
        /*098c*/ 	.word	0x0000a0e0
        /*0990*/ 	.word	0x00000000
        /*0994*/ 	.word	0x000000e0
        /*0998*/ 	.short	0x010a
        /*099a*/ 	.byte	0xff
	.zero		1


	//   ....[137]....
        /*099c*/ 	.word	0x0000a140
        /*09a0*/ 	.word	0x00000003
        /*09a4*/ 	.word	0x00000120
        /*09a8*/ 	.short	0x010a
        /*09aa*/ 	.byte	0xff
	.zero		1


	//   ....[138]....
        /*09ac*/ 	.word	0x0000a1a0
        /*09b0*/ 	.word	0x00000000
        /*09b4*/ 	.word	0x00000000
        /*09b8*/ 	.short	0x010a
        /*09ba*/ 	.byte	0xff
	.zero		1


	//   ....[139]....
        /*09bc*/ 	.word	0x0000a200
        /*09c0*/ 	.word	0x00000000
        /*09c4*/ 	.word	0x00000000
        /*09c8*/ 	.short	0x010a
        /*09ca*/ 	.byte	0xff
	.zero		1


	//   ....[140]....
        /*09cc*/ 	.word	0x0000a260
        /*09d0*/ 	.word	0x00000000
        /*09d4*/ 	.word	0x00000000
        /*09d8*/ 	.short	0x010a
        /*09da*/ 	.byte	0xff
	.zero		1


	//   ....[141]....
        /*09dc*/ 	.word	0x0000a2c0
        /*09e0*/ 	.word	0x00000000
        /*09e4*/ 	.word	0x00000000
        /*09e8*/ 	.short	0x010a
        /*09ea*/ 	.byte	0xff
	.zero		1


	//   ....[142]....
        /*09ec*/ 	.word	0x0000a320
        /*09f0*/ 	.word	0x00000000
        /*09f4*/ 	.word	0x00000000
        /*09f8*/ 	.short	0x010a
        /*09fa*/ 	.byte	0xff
	.zero		1


	//   ....[143]....
        /*09fc*/ 	.word	0x0000a370
        /*0a00*/ 	.word	0x0000000c
        /*0a04*/ 	.word	0x000000e0
        /*0a08*/ 	.short	0x010a
        /*0a0a*/ 	.byte	0xff
	.zero		1


	//   ....[144]....
        /*0a0c*/ 	.word	0x0000a3d0
        /*0a10*/ 	.word	0x00000000
        /*0a14*/ 	.word	0x000000d8
        /*0a18*/ 	.short	0x010a
        /*0a1a*/ 	.byte	0xff
	.zero		1


	//   ....[145]....
        /*0a1c*/ 	.word	0x0000a430
        /*0a20*/ 	.word	0x00000000
        /*0a24*/ 	.word	0x000000b0
        /*0a28*/ 	.short	0x010a
        /*0a2a*/ 	.byte	0xff
	.zero		1


	//   ....[146]....
        /*0a2c*/ 	.word	0x0000a490
        /*0a30*/ 	.word	0x00000000
        /*0a34*/ 	.word	0x000000b8
        /*0a38*/ 	.short	0x010a
        /*0a3a*/ 	.byte	0xff
	.zero		1


	//   ....[147]....
        /*0a3c*/ 	.word	0x0000a4f0
        /*0a40*/ 	.word	0x00000000
        /*0a44*/ 	.word	0x000000c0
        /*0a48*/ 	.short	0x010a
        /*0a4a*/ 	.byte	0xff
	.zero		1


	//   ....[148]....
        /*0a4c*/ 	.word	0x0000a550
        /*0a50*/ 	.word	0x00000000
        /*0a54*/ 	.word	0x000000c8
        /*0a58*/ 	.short	0x010a
        /*0a5a*/ 	.byte	0xff
	.zero		1


	//   ....[149]....
        /*0a5c*/ 	.word	0x0000a5b0
        /*0a60*/ 	.word	0x00000000
        /*0a64*/ 	.word	0x000000b0
        /*0a68*/ 	.short	0x010a
        /*0a6a*/ 	.byte	0xff
	.zero		1


	//   ....[150]....
        /*0a6c*/ 	.word	0x0000a610
        /*0a70*/ 	.word	0x00000000
        /*0a74*/ 	.word	0x000000b8
        /*0a78*/ 	.short	0x010a
        /*0a7a*/ 	.byte	0xff
	.zero		1


	//   ....[151]....
        /*0a7c*/ 	.word	0x0000a670
        /*0a80*/ 	.word	0x00000000
        /*0a84*/ 	.word	0x000000c0
        /*0a88*/ 	.short	0x010a
        /*0a8a*/ 	.byte	0xff
	.zero		1


	//   ....[152]....
        /*0a8c*/ 	.word	0x0000a6c0
        /*0a90*/ 	.word	0x00000003
        /*0a94*/ 	.word	0x000000e0
        /*0a98*/ 	.short	0x010a
        /*0a9a*/ 	.byte	0xff
	.zero		1


	//   ....[153]....
        /*0a9c*/ 	.word	0x0000a720
        /*0aa0*/ 	.word	0x00000000
        /*0aa4*/ 	.word	0x00000090
        /*0aa8*/ 	.short	0x010a
        /*0aaa*/ 	.byte	0xff
	.zero		1


	//   ....[154]....
        /*0aac*/ 	.word	0x0000a770
        /*0ab0*/ 	.word	0x00000062
        /*0ab4*/ 	.word	0x00000100
        /*0ab8*/ 	.short	0x010a
        /*0aba*/ 	.byte	0xff
	.zero		1


	//   ....[155]....
        /*0abc*/ 	.word	0x0000a7c0
        /*0ac0*/ 	.word	0x00000003
        /*0ac4*/ 	.word	0x00000090
        /*0ac8*/ 	.short	0x010a
        /*0aca*/ 	.byte	0xff
	.zero		1


	//   ....[156]....
        /*0acc*/ 	.word	0x0000a810
        /*0ad0*/ 	.word	0x0000003f
        /*0ad4*/ 	.word	0x00000090
        /*0ad8*/ 	.short	0x010a
        /*0ada*/ 	.byte	0xff
	.zero		1


	//   ....[157]....
        /*0adc*/ 	.word	0x0000a860
        /*0ae0*/ 	.word	0x0000006c
        /*0ae4*/ 	.word	0x00000090
        /*0ae8*/ 	.short	0x010a
        /*0aea*/ 	.byte	0xff
	.zero		1


	//----- nvinfo : EIATTR_NUM_MBARRIERS
	.align		4
.L_47:
        /*0aec*/ 	.byte	0x03, 0x38
        /*0aee*/ 	.short	0x002c


	//----- nvinfo : EIATTR_EXIT_INSTR_OFFSETS
	.align		4
        /*0af0*/ 	.byte	0x04, 0x1c
        /*0af2*/ 	.short	(.L_49 - .L_48)


	//   ....[0]....
.L_48:
        /*0af4*/ 	.word	0x00002f60


	//   ....[1]....
        /*0af8*/ 	.word	0x00003470


	//   ....[2]....
        /*0afc*/ 	.word	0x000034d0


	//   ....[3]....
        /*0b00*/ 	.word	0x00004370


	//   ....[4]....
        /*0b04*/ 	.word	0x000054f0


	//   ....[5]....
        /*0b08*/ 	.word	0x00005530


	//   ....[6]....
        /*0b0c*/ 	.word	0x000099e0


	//   ....[7]....
        /*0b10*/ 	.word	0x00009a60


	//   ....[8]....
        /*0b14*/ 	.word	0x00009a90


	//   ....[9]....
        /*0b18*/ 	.word	0x00009b10


	//----- nvinfo : EIATTR_MAX_THREADS
	.align		4
.L_49:
        /*0b1c*/ 	.byte	0x04, 0x05
        /*0b1e*/ 	.short	(.L_51 - .L_50)
.L_50:
        /*0b20*/ 	.word	0x00000100
        /*0b24*/ 	.word	0x00000001
        /*0b28*/ 	.word	0x00000001


	//----- nvinfo : EIATTR_CRS_STACK_SIZE
	.align		4
.L_51:
        /*0b2c*/ 	.byte	0x04, 0x1e
        /*0b2e*/ 	.short	(.L_53 - .L_52)
.L_52:
        /*0b30*/ 	.word	0x00000000


	//----- nvinfo : EIATTR_CBANK_PARAM_SIZE
	.align		4
.L_53:
        /*0b34*/ 	.byte	0x03, 0x19
        /*0b36*/ 	.short	0x0800


	//----- nvinfo : EIATTR_PARAM_CBANK
	.align		4
        /*0b38*/ 	.byte	0x04, 0x0a
        /*0b3a*/ 	.short	(.L_55 - .L_54)
	.align		4
.L_54:
        /*0b3c*/ 	.word	index@(.nv.constant0._ZN7cutlass13device_kernelINS_4gemm6kernel13GemmUniversalIN4cute5tupleIJiiiiEEENS1_10collective13CollectiveMmaINS1_35MainloopSm100TmaUmmaWarpSpecializedILi9ELi2ELi4ENS5_IJNS4_1CILi4EEENSA_ILi2EEENSA_ILi1EEEEEEEENS5_IJNSA_ILi64EEENSA_ILi256EEENSA_ILi32EEEEEENS_10bfloat16_tENS5_IJlSD_lEEESK_SL_NS4_8TiledMMAINS4_8MMA_AtomIJNS4_20SM100_MMA_F16BF16_SSISK_SK_fLi64ELi256ELNS4_4UMMA5MajorE0ELSQ_0ELNSP_7ScaleInE0ELSR_0EEEEEENS4_6LayoutINS5_IJSD_SD_SD_EEENS5_IJNSA_ILi0EEESW_SW_EEEEENS5_IJNS4_10UnderscoreESZ_SZ_EEEEENS4_23SM90_TMA_LOAD_MULTICASTENS4_14ComposedLayoutINS4_7SwizzleILi2ELi4ELi3EEENS4_18smem_ptr_flag_bitsILi16EEENSU_INS5_IJNSA_ILi8EEESI_EEENS5_IJSI_SD_EEEEEEEvNS4_8identityES12_S1C_vS1D_EENS_8epilogue10collective18CollectiveEpilogueINS1F_23Sm100TmaWarpSpecializedILi4ELi2ELi32ELb1ELb0EEEJSJ_NS5_IJNSU_ISG_SD_EES1K_EEESK_SL_SK_SL_NS1F_6fusion15FusionCallbacksIS1J_NS1M_17LinearCombinationISK_fSK_fLNS_15FloatRoundStyleE2EEESJ_S1L_JEEENS4_5SM1004TMEM4LOAD26SM100_TMEM_LOAD_16dp256b8xENS4_13SM90_TMA_LOADENS13_INS14_ILi3ELi4ELi3EEES17_NSU_INS5_IJS18_SG_EEENS5_IJSG_SD_EEEEEEENS4_17SM75_U32x4_LDSM_NENS4_14SM90_TMA_STOREES21_NS4_17SM90_U32x4_STSM_NENS4_39AutoVectorizingCopyWithAssumedAlignmentILi128EEEEEEvvEEEEvNT_6ParamsE)
        /*0b40*/ 	.short	0x0380
        /*0b42*/ 	.short	0x0800


	//----- nvinfo : EIATTR_SW_WAR
	.align		4
.L_55:
        /*0b44*/ 	.byte	0x04, 0x36
        /*0b46*/ 	.short	(.L_57 - .L_56)
.L_56:
        /*0b48*/ 	.word	0x00000008
.L_57:


//--------------------- .nv.callgraph             --------------------------
	.section	.nv.callgraph,"",@"SHT_CUDA_CALLGRAPH"
	.align	4
	.sectionentsize	8
	.align		4
        /*0000*/ 	.word	0x00000000
	.align		4
        /*0004*/ 	.word	0xffffffff
	.align		4
        /*0008*/ 	.word	index@(_ZN7cutlass13device_kernelINS_4gemm6kernel13GemmUniversalIN4cute5tupleIJiiiiEEENS1_10collective13CollectiveMmaINS1_35MainloopSm100TmaUmmaWarpSpecializedILi9ELi2ELi4ENS5_IJNS4_1CILi4EEENSA_ILi2EEENSA_ILi1EEEEEEEENS5_IJNSA_ILi64EEENSA_ILi256EEENSA_ILi32EEEEEENS_10bfloat16_tENS5_IJlSD_lEEESK_SL_NS4_8TiledMMAINS4_8MMA_AtomIJNS4_20SM100_MMA_F16BF16_SSISK_SK_fLi64ELi256ELNS4_4UMMA5MajorE0ELSQ_0ELNSP_7ScaleInE0ELSR_0EEEEEENS4_6LayoutINS5_IJSD_SD_SD_EEENS5_IJNSA_ILi0EEESW_SW_EEEEENS5_IJNS4_10UnderscoreESZ_SZ_EEEEENS4_23SM90_TMA_LOAD_MULTICASTENS4_14ComposedLayoutINS4_7SwizzleILi2ELi4ELi3EEENS4_18smem_ptr_flag_bitsILi16EEENSU_INS5_IJNSA_ILi8EEESI_EEENS5_IJSI_SD_EEEEEEEvNS4_8identityES12_S1C_vS1D_EENS_8epilogue10collective18CollectiveEpilogueINS1F_23Sm100TmaWarpSpecializedILi4ELi2ELi32ELb1ELb0EEEJSJ_NS5_IJNSU_ISG_SD_EES1K_EEESK_SL_SK_SL_NS1F_6fusion15FusionCallbacksIS1J_NS1M_17LinearCombinationISK_fSK_fLNS_15FloatRoundStyleE2EEESJ_S1L_JEEENS4_5SM1004TMEM4LOAD26SM100_TMEM_LOAD_16dp256b8xENS4_13SM90_TMA_LOADENS13_INS14_ILi3ELi4ELi3EEES17_NSU_INS5_IJS18_SG_EEENS5_IJSG_SD_EEEEEEENS4_17SM75_U32x4_LDSM_NENS4_14SM90_TMA_STOREES21_NS4_17SM90_U32x4_STSM_NENS4_39AutoVectorizingCopyWithAssumedAlignmentILi128EEEEEEvvEEEEvNT_6ParamsE)
	.align		4
        /*000c*/ 	.word	index@(__assertfail)
	.align		4
        /*0010*/ 	.word	0x00000000
	.align		4
        /*0014*/ 	.word	0xfffffffe
	.align		4
        /*0018*/ 	.word	0x00000000
	.align		4
        /*001c*/ 	.word	0xfffffffd
	.align		4
        /*0020*/ 	.word	0x00000000
	.align		4
        /*0024*/ 	.word	0xfffffffc


//--------------------- .nv.constant4             --------------------------
	.section	.nv.constant4,"a",@progbits
	.align	8
	.align		8
.nv.constant4:
        /*0000*/ 	.dword	__assertfail
	.align		8
        /*0008*/ 	.dword	__unnamed_1
	.align		8
        /*0010*/ 	.dword	__unnamed_2
	.align		8
        /*0018*/ 	.dword	_ZN40_INTERNAL_320e4989_4_k_cu_62175a00_184444cuda3std3__45__cpo5beginE
	.align		8
        /*0020*/ 	.dword	_ZN40_INTERNAL_320e4989_4_k_cu_62175a00_184444cuda3std3__45__cpo3endE
	.align		8
        /*0028*/ 	.dword	_ZN40_INTERNAL_320e4989_4_k_cu_62175a00_184444cuda3std3__45__cpo6cbeginE
	.align		8
        /*0030*/ 	.dword	_ZN40_INTERNAL_320e4989_4_k_cu_62175a00_184444cuda3std3__45__cpo4cendE
	.align		8
        /*0038*/ 	.dword	_ZN40_INTERNAL_320e4989_4_k_cu_62175a00_184444cuda3std3__442_GLOBAL__N__320e4989_4_k_cu_62175a00_184446ignoreE
	.align		8
        /*0040*/ 	.dword	_ZN40_INTERNAL_320e4989_4_k_cu_62175a00_184444cuda3std3__419piecewise_constructE
	.align		8
        /*0048*/ 	.dword	_ZN40_INTERNAL_320e4989_4_k_cu_62175a00_184444cuda3std3__48in_placeE
	.align		8
        /*0050*/ 	.dword	_ZN40_INTERNAL_320e4989_4_k_cu_62175a00_184444cuda3std6ranges3__45__cpo4swapE
	.align		8
        /*0058*/ 	.dword	_ZN40_INTERNAL_320e4989_4_k_cu_62175a00_184444cuda3std6ranges3__45__cpo9iter_moveE
	.align		8
        /*0060*/ 	.dword	_ZN40_INTERNAL_320e4989_4_k_cu_62175a00_184444cute7productE
	.align		8
        /*0068*/ 	.dword	_ZN40_INTERNAL_320e4989_4_k_cu_62175a00_184444cute1_E
	.align		8
        /*0070*/ 	.dword	$str$25
	.align		8
        /*0078*/ 	.dword	$str$26
	.align		8
        /*0080*/ 	.dword	$str$27
	.align		8
        /*0088*/ 	.dword	$str$28


//--------------------- .text._ZN7cutlass13device_kernelINS_4gemm6kernel13GemmUniversalIN4cute5tupleIJiiiiEEENS1_10collective13CollectiveMmaINS1_35MainloopSm100TmaUmmaWarpSpecializedILi9ELi2ELi4ENS5_IJNS4_1CILi4EEENSA_ILi2EEENSA_ILi1EEEEEEEENS5_IJNSA_ILi64EEENSA_ILi256EEENSA_ILi32EEEEEENS_10bfloat16_tENS5_IJlSD_lEEESK_SL_NS4_8TiledMMAINS4_8MMA_AtomIJNS4_20SM100_MMA_F16BF16_SSISK_SK_fLi64ELi256ELNS4_4UMMA5MajorE0ELSQ_0ELNSP_7ScaleInE0ELSR_0EEEEEENS4_6LayoutINS5_IJSD_SD_SD_EEENS5_IJNSA_ILi0EEESW_SW_EEEEENS5_IJNS4_10UnderscoreESZ_SZ_EEEEENS4_23SM90_TMA_LOAD_MULTICASTENS4_14ComposedLayoutINS4_7SwizzleILi2ELi4ELi3EEENS4_18smem_ptr_flag_bitsILi16EEENSU_INS5_IJNSA_ILi8EEESI_EEENS5_IJSI_SD_EEEEEEEvNS4_8identityES12_S1C_vS1D_EENS_8epilogue10collective18CollectiveEpilogueINS1F_23Sm100TmaWarpSpecializedILi4ELi2ELi32ELb1ELb0EEEJSJ_NS5_IJNSU_ISG_SD_EES1K_EEESK_SL_SK_SL_NS1F_6fusion15FusionCallbacksIS1J_NS1M_17LinearCombinationISK_fSK_fLNS_15FloatRoundStyleE2EEESJ_S1L_JEEENS4_5SM1004TMEM4LOAD26SM100_TMEM_LOAD_16dp256b8xENS4_13SM90_TMA_LOADENS13_INS14_ILi3ELi4ELi3EEES17_NSU_INS5_IJS18_SG_EEENS5_IJSG_SD_EEEEEEENS4_17SM75_U32x4_LDSM_NENS4_14SM90_TMA_STOREES21_NS4_17SM90_U32x4_STSM_NENS4_39AutoVectorizingCopyWithAssumedAlignmentILi128EEEEEEvvEEEEvNT_6ParamsE --------------------------
	.section	.text._ZN7cutlass13device_kernelINS_4gemm6kernel13GemmUniversalIN4cute5tupleIJiiiiEEENS1_10collective13CollectiveMmaINS1_35MainloopSm100TmaUmmaWarpSpecializedILi9ELi2ELi4ENS5_IJNS4_1CILi4EEENSA_ILi2EEENSA_ILi1EEEEEEEENS5_IJNSA_ILi64EEENSA_ILi256EEENSA_ILi32EEEEEENS_10bfloat16_tENS5_IJlSD_lEEESK_SL_NS4_8TiledMMAINS4_8MMA_AtomIJNS4_20SM100_MMA_F16BF16_SSISK_SK_fLi64ELi256ELNS4_4UMMA5MajorE0ELSQ_0ELNSP_7ScaleInE0ELSR_0EEEEEENS4_6LayoutINS5_IJSD_SD_SD_EEENS5_IJNSA_ILi0EEESW_SW_EEEEENS5_IJNS4_10UnderscoreESZ_SZ_EEEEENS4_23SM90_TMA_LOAD_MULTICASTENS4_14ComposedLayoutINS4_7SwizzleILi2ELi4ELi3EEENS4_18smem_ptr_flag_bitsILi16EEENSU_INS5_IJNSA_ILi8EEESI_EEENS5_IJSI_SD_EEEEEEEvNS4_8identityES12_S1C_vS1D_EENS_8epilogue10collective18CollectiveEpilogueINS1F_23Sm100TmaWarpSpecializedILi4ELi2ELi32ELb1ELb0EEEJSJ_NS5_IJNSU_ISG_SD_EES1K_EEESK_SL_SK_SL_NS1F_6fusion15FusionCallbacksIS1J_NS1M_17LinearCombinationISK_fSK_fLNS_15FloatRoundStyleE2EEESJ_S1L_JEEENS4_5SM1004TMEM4LOAD26SM100_TMEM_LOAD_16dp256b8xENS4_13SM90_TMA_LOADENS13_INS14_ILi3ELi4ELi3EEES17_NSU_INS5_IJS18_SG_EEENS5_IJSG_SD_EEEEEEENS4_17SM75_U32x4_LDSM_NENS4_14SM90_TMA_STOREES21_NS4_17SM90_U32x4_STSM_NENS4_39AutoVectorizingCopyWithAssumedAlignmentILi128EEEEEEvvEEEEvNT_6ParamsE,"ax",@progbits
	.align	128
.text._ZN7cutlass13device_kernelINS_4gemm6kernel13GemmUniversalIN4cute5tupleIJiiiiEEENS1_10collective13CollectiveMmaINS1_35MainloopSm100TmaUmmaWarpSpecializedILi9ELi2ELi4ENS5_IJNS4_1CILi4EEENSA_ILi2EEENSA_ILi1EEEEEEEENS5_IJNSA_ILi64EEENSA_ILi256EEENSA_ILi32EEEEEENS_10bfloat16_tENS5_IJlSD_lEEESK_SL_NS4_8TiledMMAINS4_8MMA_AtomIJNS4_20SM100_MMA_F16BF16_SSISK_SK_fLi64ELi256ELNS4_4UMMA5MajorE0ELSQ_0ELNSP_7ScaleInE0ELSR_0EEEEEENS4_6LayoutINS5_IJSD_SD_SD_EEENS5_IJNSA_ILi0EEESW_SW_EEEEENS5_IJNS4_10UnderscoreESZ_SZ_EEEEENS4_23SM90_TMA_LOAD_MULTICASTENS4_14ComposedLayoutINS4_7SwizzleILi2ELi4ELi3EEENS4_18smem_ptr_flag_bitsILi16EEENSU_INS5_IJNSA_ILi8EEESI_EEENS5_IJSI_SD_EEEEEEEvNS4_8identityES12_S1C_vS1D_EENS_8epilogue10collective18CollectiveEpilogueINS1F_23Sm100TmaWarpSpecializedILi4ELi2ELi32ELb1ELb0EEEJSJ_NS5_IJNSU_ISG_SD_EES1K_EEESK_SL_SK_SL_NS1F_6fusion15FusionCallbacksIS1J_NS1M_17LinearCombinationISK_fSK_fLNS_15FloatRoundStyleE2EEESJ_S1L_JEEENS4_5SM1004TMEM4LOAD26SM100_TMEM_LOAD_16dp256b8xENS4_13SM90_TMA_LOADENS13_INS14_ILi3ELi4ELi3EEES17_NSU_INS5_IJS18_SG_EEENS5_IJSG_SD_EEEEEEENS4_17SM75_U32x4_LDSM_NENS4_14SM90_TMA_STOREES21_NS4_17SM90_U32x4_STSM_NENS4_39AutoVectorizingCopyWithAssumedAlignmentILi128EEEEEEvvEEEEvNT_6ParamsE:
        .type           _ZN7cutlass13device_kernelINS_4gemm6kernel13GemmUniversalIN4cute5tupleIJiiiiEEENS1_10collective13CollectiveMmaINS1_35MainloopSm100TmaUmmaWarpSpecializedILi9ELi2ELi4ENS5_IJNS4_1CILi4EEENSA_ILi2EEENSA_ILi1EEEEEEEENS5_IJNSA_ILi64EEENSA_ILi256EEENSA_ILi32EEEEEENS_10bfloat16_tENS5_IJlSD_lEEESK_SL_NS4_8TiledMMAINS4_8MMA_AtomIJNS4_20SM100_MMA_F16BF16_SSISK_SK_fLi64ELi256ELNS4_4UMMA5MajorE0ELSQ_0ELNSP_7ScaleInE0ELSR_0EEEEEENS4_6LayoutINS5_IJSD_SD_SD_EEENS5_IJNSA_ILi0EEESW_SW_EEEEENS5_IJNS4_10UnderscoreESZ_SZ_EEEEENS4_23SM90_TMA_LOAD_MULTICASTENS4_14ComposedLayoutINS4_7SwizzleILi2ELi4ELi3EEENS4_18smem_ptr_flag_bitsILi16EEENSU_INS5_IJNSA_ILi8EEESI_EEENS5_IJSI_SD_EEEEEEEvNS4_8identityES12_S1C_vS1D_EENS_8epilogue10collective18CollectiveEpilogueINS1F_23Sm100TmaWarpSpecializedILi4ELi2ELi32ELb1ELb0EEEJSJ_NS5_IJNSU_ISG_SD_EES1K_EEESK_SL_SK_SL_NS1F_6fusion15FusionCallbacksIS1J_NS1M_17LinearCombinationISK_fSK_fLNS_15FloatRoundStyleE2EEESJ_S1L_JEEENS4_5SM1004TMEM4LOAD26SM100_TMEM_LOAD_16dp256b8xENS4_13SM90_TMA_LOADENS13_INS14_ILi3ELi4ELi3EEES17_NSU_INS5_IJS18_SG_EEENS5_IJSG_SD_EEEEEEENS4_17SM75_U32x4_LDSM_NENS4_14SM90_TMA_STOREES21_NS4_17SM90_U32x4_STSM_NENS4_39AutoVectorizingCopyWithAssumedAlignmentILi128EEEEEEvvEEEEvNT_6ParamsE,@function
        .size           _ZN7cutlass13device_kernelINS_4gemm6kernel13GemmUniversalIN4cute5tupleIJiiiiEEENS1_10collective13CollectiveMmaINS1_35MainloopSm100TmaUmmaWarpSpecializedILi9ELi2ELi4ENS5_IJNS4_1CILi4EEENSA_ILi2EEENSA_ILi1EEEEEEEENS5_IJNSA_ILi64EEENSA_ILi256EEENSA_ILi32EEEEEENS_10bfloat16_tENS5_IJlSD_lEEESK_SL_NS4_8TiledMMAINS4_8MMA_AtomIJNS4_20SM100_MMA_F16BF16_SSISK_SK_fLi64ELi256ELNS4_4UMMA5MajorE0ELSQ_0ELNSP_7ScaleInE0ELSR_0EEEEEENS4_6LayoutINS5_IJSD_SD_SD_EEENS5_IJNSA_ILi0EEESW_SW_EEEEENS5_IJNS4_10UnderscoreESZ_SZ_EEEEENS4_23SM90_TMA_LOAD_MULTICASTENS4_14ComposedLayoutINS4_7SwizzleILi2ELi4ELi3EEENS4_18smem_ptr_flag_bitsILi16EEENSU_INS5_IJNSA_ILi8EEESI_EEENS5_IJSI_SD_EEEEEEEvNS4_8identityES12_S1C_vS1D_EENS_8epilogue10collective18CollectiveEpilogueINS1F_23Sm100TmaWarpSpecializedILi4ELi2ELi32ELb1ELb0EEEJSJ_NS5_IJNSU_ISG_SD_EES1K_EEESK_SL_SK_SL_NS1F_6fusion15FusionCallbacksIS1J_NS1M_17LinearCombinationISK_fSK_fLNS_15FloatRoundStyleE2EEESJ_S1L_JEEENS4_5SM1004TMEM4LOAD26SM100_TMEM_LOAD_16dp256b8xENS4_13SM90_TMA_LOADENS13_INS14_ILi3ELi4ELi3EEES17_NSU_INS5_IJS18_SG_EEENS5_IJSG_SD_EEEEEEENS4_17SM75_U32x4_LDSM_NENS4_14SM90_TMA_STOREES21_NS4_17SM90_U32x4_STSM_NENS4_39AutoVectorizingCopyWithAssumedAlignmentILi128EEEEEEvvEEEEvNT_6ParamsE,(.L_x_199 - _ZN7cutlass13device_kernelINS_4gemm6kernel13GemmUniversalIN4cute5tupleIJiiiiEEENS1_10collective13CollectiveMmaINS1_35MainloopSm100TmaUmmaWarpSpecializedILi9ELi2ELi4ENS5_IJNS4_1CILi4EEENSA_ILi2EEENSA_ILi1EEEEEEEENS5_IJNSA_ILi64EEENSA_ILi256EEENSA_ILi32EEEEEENS_10bfloat16_tENS5_IJlSD_lEEESK_SL_NS4_8TiledMMAINS4_8MMA_AtomIJNS4_20SM100_MMA_F16BF16_SSISK_SK_fLi64ELi256ELNS4_4UMMA5MajorE0ELSQ_0ELNSP_7ScaleInE0ELSR_0EEEEEENS4_6LayoutINS5_IJSD_SD_SD_EEENS5_IJNSA_ILi0EEESW_SW_EEEEENS5_IJNS4_10UnderscoreESZ_SZ_EEEEENS4_23SM90_TMA_LOAD_MULTICASTENS4_14ComposedLayoutINS4_7SwizzleILi2ELi4ELi3EEENS4_18smem_ptr_flag_bitsILi16EEENSU_INS5_IJNSA_ILi8EEESI_EEENS5_IJSI_SD_EEEEEEEvNS4_8identityES12_S1C_vS1D_EENS_8epilogue10collective18CollectiveEpilogueINS1F_23Sm100TmaWarpSpecializedILi4ELi2ELi32ELb1ELb0EEEJSJ_NS5_IJNSU_ISG_SD_EES1K_EEESK_SL_SK_SL_NS1F_6fusion15FusionCallbacksIS1J_NS1M_17LinearCombinationISK_fSK_fLNS_15FloatRoundStyleE2EEESJ_S1L_JEEENS4_5SM1004TMEM4LOAD26SM100_TMEM_LOAD_16dp256b8xENS4_13SM90_TMA_LOADENS13_INS14_ILi3ELi4ELi3EEES17_NSU_INS5_IJS18_SG_EEENS5_IJSG_SD_EEEEEEENS4_17SM75_U32x4_LDSM_NENS4_14SM90_TMA_STOREES21_NS4_17SM90_U32x4_STSM_NENS4_39AutoVectorizingCopyWithAssumedAlignmentILi128EEEEEEvvEEEEvNT_6ParamsE)
        .other          _ZN7cutlass13device_kernelINS_4gemm6kernel13GemmUniversalIN4cute5tupleIJiiiiEEENS1_10collective13CollectiveMmaINS1_35MainloopSm100TmaUmmaWarpSpecializedILi9ELi2ELi4ENS5_IJNS4_1CILi4EEENSA_ILi2EEENSA_ILi1EEEEEEEENS5_IJNSA_ILi64EEENSA_ILi256EEENSA_ILi32EEEEEENS_10bfloat16_tENS5_IJlSD_lEEESK_SL_NS4_8TiledMMAINS4_8MMA_AtomIJNS4_20SM100_MMA_F16BF16_SSISK_SK_fLi64ELi256ELNS4_4UMMA5MajorE0ELSQ_0ELNSP_7ScaleInE0ELSR_0EEEEEENS4_6LayoutINS5_IJSD_SD_SD_EEENS5_IJNSA_ILi0EEESW_SW_EEEEENS5_IJNS4_10UnderscoreESZ_SZ_EEEEENS4_23SM90_TMA_LOAD_MULTICASTENS4_14ComposedLayoutINS4_7SwizzleILi2ELi4ELi3EEENS4_18smem_ptr_flag_bitsILi16EEENSU_INS5_IJNSA_ILi8EEESI_EEENS5_IJSI_SD_EEEEEEEvNS4_8identityES12_S1C_vS1D_EENS_8epilogue10collective18CollectiveEpilogueINS1F_23Sm100TmaWarpSpecializedILi4ELi2ELi32ELb1ELb0EEEJSJ_NS5_IJNSU_ISG_SD_EES1K_EEESK_SL_SK_SL_NS1F_6fusion15FusionCallbacksIS1J_NS1M_17LinearCombinationISK_fSK_fLNS_15FloatRoundStyleE2EEESJ_S1L_JEEENS4_5SM1004TMEM4LOAD26SM100_TMEM_LOAD_16dp256b8xENS4_13SM90_TMA_LOADENS13_INS14_ILi3ELi4ELi3EEES17_NSU_INS5_IJS18_SG_EEENS5_IJSG_SD_EEEEEEENS4_17SM75_U32x4_LDSM_NENS4_14SM90_TMA_STOREES21_NS4_17SM90_U32x4_STSM_NENS4_39AutoVectorizingCopyWithAssumedAlignmentILi128EEEEEEvvEEEEvNT_6ParamsE,@"STO_CUDA_ENTRY STV_DEFAULT"
_ZN7cutlass13device_kernelINS_4gemm6kernel13GemmUniversalIN4cute5tupleIJiiiiEEENS1_10collective13CollectiveMmaINS1_35MainloopSm100TmaUmmaWarpSpecializedILi9ELi2ELi4ENS5_IJNS4_1CILi4EEENSA_ILi2EEENSA_ILi1EEEEEEEENS5_IJNSA_ILi64EEENSA_ILi256EEENSA_ILi32EEEEEENS_10bfloat16_tENS5_IJlSD_lEEESK_SL_NS4_8TiledMMAINS4_8MMA_AtomIJNS4_20SM100_MMA_F16BF16_SSISK_SK_fLi64ELi256ELNS4_4UMMA5MajorE0ELSQ_0ELNSP_7ScaleInE0ELSR_0EEEEEENS4_6LayoutINS5_IJSD_SD_SD_EEENS5_IJNSA_ILi0EEESW_SW_EEEEENS5_IJNS4_10UnderscoreESZ_SZ_EEEEENS4_23SM90_TMA_LOAD_MULTICASTENS4_14ComposedLayoutINS4_7SwizzleILi2ELi4ELi3EEENS4_18smem_ptr_flag_bitsILi16EEENSU_INS5_IJNSA_ILi8EEESI_EEENS5_IJSI_SD_EEEEEEEvNS4_8identityES12_S1C_vS1D_EENS_8epilogue10collective18CollectiveEpilogueINS1F_23Sm100TmaWarpSpecializedILi4ELi2ELi32ELb1ELb0EEEJSJ_NS5_IJNSU_ISG_SD_EES1K_EEESK_SL_SK_SL_NS1F_6fusion15FusionCallbacksIS1J_NS1M_17LinearCombinationISK_fSK_fLNS_15FloatRoundStyleE2EEESJ_S1L_JEEENS4_5SM1004TMEM4LOAD26SM100_TMEM_LOAD_16dp256b8xENS4_13SM90_TMA_LOADENS13_INS14_ILi3ELi4ELi3EEES17_NSU_INS5_IJS18_SG_EEENS5_IJSG_SD_EEEEEEENS4_17SM75_U32x4_LDSM_NENS4_14SM90_TMA_STOREES21_NS4_17SM90_U32x4_STSM_NENS4_39AutoVectorizingCopyWithAssumedAlignmentILi128EEEEEEvvEEEEvNT_6ParamsE:
[----:B------:R-:W1:Y:S01]  /*0000*/  LDC R1, c[0x0][0x37c] ;  /* 0x0000df00ff017b82 */ /* 0x000e620000000800 */
[----:B------:R-:W2:Y:S01]  /*0010*/  S2R R94, SR_TID.X ;  /* 0x00000000005e7919 */ /* 0x000ea20000002100 */
[----:B------:R-:W3:Y:S01]  /*0020*/  LDCU.64 UR8, c[0x0][0x890] ;  /* 0x00011200ff0877ac */ /* 0x000ee20008000a00 */
[----:B------:R-:W-:Y:S02]  /*0030*/  PRMT R81, RZ, 0x7610, R81 ;  /* 0x00007610ff517816 */ /* 0x000fe40000000051 */
[----:B------:R-:W-:Y:S01]  /*0040*/  ELECT P3, URZ, PT ;  /* 0x0000000000ff782f */ /* 0x000fe20003860000 */
[----:B---3--:R-:W-:-:S04]  /*0050*/  UISETP.NE.U32.AND UP0, UPT, UR8, URZ, UPT ;  /* 0x000000ff0800728c */ /* 0x008fc8000bf05070 */
[----:B------:R-:W-:Y:S01]  /*0060*/  UISETP.NE.AND.EX UP0, UPT, UR9, URZ, UPT, UP0 ;  /* 0x000000ff0900728c */ /* 0x000fe2000bf05300 */
[----:B--2---:R-:W-:-:S05]  /*0070*/  SHF.R.U32.HI R82, RZ, 0x5, R94 ;  /* 0x00000005ff527819 */ /* 0x004fca000001165e */
[----:B------:R-:W2:Y:S02]  /*0080*/  SHFL.IDX PT, R0, R82, RZ, 0x1f ;  /* 0x00001fff52007589 */ /* 0x000ea400000e0000 */
[----:B--2---:R-:W-:Y:S01]  /*0090*/  R2UR UR17, R0 ;  /* 0x00000000001172ca */ /* 0x004fe200000e0000 */
[----:B-1----:R-:W-:-:S14]  /*00a0*/  BRA.U UP0, `(.L_x_0) ;  /* 0x0000000100307547 */ /* 0x002fdc000b800000 */
[----:B------:R-:W1:Y:S02]  /*00b0*/  LDCU.64 UR4, c[0x0][0x888] ;  /* 0x00011100ff0477ac */ /* 0x000e640008000a00 */
[----:B-1----:R-:W-:-:S04]  /*00c0*/  UISETP.NE.U32.AND UP0, UPT, UR4, URZ, UPT ;  /* 0x000000ff0400728c */ /* 0x002fc8000bf05070 */
[----:B------:R-:W-:-:S09]  /*00d0*/  UISETP.NE.AND.EX UP0, UPT, UR5, URZ, UPT, UP0 ;  /* 0x000000ff0500728c */ /* 0x000fd2000bf05300 */
[----:B------:R-:W-:Y:S05]  /*00e0*/  BRA.U !UP0, `(.L_x_1) ;  /* 0x0000000108147547 */ /* 0x000fea000b800000 */
[----:B------:R-:W1:Y:S01]  /*00f0*/  LDC.64 R2, c[0x0][0x888] ;  /* 0x00022200ff027b82 */ /* 0x000e620000000a00 */
[----:B------:R-:W1:Y:S02]  /*0100*/  LDCU.64 UR4, c[0x0][0x358] ;  /* 0x00006b00ff0477ac */ /* 0x000e640008000a00 */
[----:B-1----:R1:W5:Y:S01]  /*0110*/  LDG.E R41, desc[UR4][R2.64] ;  /* 0x0000000402297981 */ /* 0x002362000c1e1900 */
[----:B------:R-:W-:Y:S01]  /*0120*/  HFMA2 R81, -RZ, RZ, 0, 5.9604644775390625e-08 ;  /* 0x00000001ff517431 */ /* 0x000fe200000001ff */
[----:B------:R-:W-:Y:S05]  /*0130*/  BRA `(.L_x_0) ;  /* 0x00000000000c7947 */ /* 0x000fea0003800000 */
.L_x_1:
[----:B------:R-:W1:Y:S01]  /*0140*/  LDCU UR4, c[0x0][0x880] ;  /* 0x00011000ff0477ac */ /* 0x000e620008000800 */
[----:B------:R-:W-:Y:S01]  /*0150*/  HFMA2 R81, -RZ, RZ, 0, 5.9604644775390625e-08 ;  /* 0x00000001ff517431 */ /* 0x000fe200000001ff */
[----:B-1----:R-:W-:-:S07]  /*0160*/  MOV R41, UR4 ;  /* 0x0000000400297c02 */ /* 0x002fce0008000f00 */
.L_x_0:
[----:B------:R-:W2:Y:S02]  /*0170*/  LDCU.64 UR4, c[0x0][0x8b0] ;  /* 0x00011600ff0477ac */ /* 0x000ea40008000a00 */
[----:B--2---:R-:W-:-:S04]  /*0180*/  UISETP.NE.U32.AND UP0, UPT, UR4, URZ, UPT ;  /* 0x000000ff0400728c */ /* 0x004fc8000bf05070 */
[----:B------:R-:W-:-:S09]  /*0190*/  UISETP.NE.AND.EX UP0, UPT, UR5, URZ, UPT, UP0 ;  /* 0x000000ff0500728c */ /* 0x000fd2000bf05300 */
[----:B------:R-:W-:Y:S05]  /*01a0*/  BRA.U UP0, `(.L_x_2) ;  /* 0x0000000100287547 */ /* 0x000fea000b800000 */
[----:B------:R-:W2:Y:S02]  /*01b0*/  LDCU.64 UR4, c[0x0][0x8a8] ;  /* 0x00011500ff0477ac */ /* 0x000ea40008000a00 */
[----:B--2---:R-:W-:-:S04]  /*01c0*/  UISETP.NE.U32.AND UP0, UPT, UR4, URZ, UPT ;  /* 0x000000ff0400728c */ /* 0x004fc8000bf05070 */
[----:B------:R-:W-:-:S09]  /*01d0*/  UISETP.NE.AND.EX UP0, UPT, UR5, URZ, UPT, UP0 ;  /* 0x000000ff0500728c */ /* 0x000fd2000bf05300 */
[----:B------:R-:W-:Y:S05]  /*01e0*/  BRA.U !UP0, `(.L_x_3) ;  /* 0x0000000108107547 */ /* 0x000fea000b800000 */
[----:B------:R-:W2:Y:S01]  /*01f0*/  LDC.64 R38, c[0x0][0x8a8] ;  /* 0x00022a00ff267b82 */ /* 0x000ea20000000a00 */
[----:B------:R-:W2:Y:S02]  /*0200*/  LDCU.64 UR4, c[0x0][0x358] ;  /* 0x00006b00ff0477ac */ /* 0x000ea40008000a00 */
[----:B--2---:R2:W5:Y:S01]  /*0210*/  LDG.E R38, desc[UR4][R38.64] ;  /* 0x0000000426267981 */ /* 0x004562000c1e1900 */
[----:B------:R-:W-:Y:S05]  /*0220*/  BRA `(.L_x_2) ;  /* 0x0000000000087947 */ /* 0x000fea0003800000 */
.L_x_3:
[----:B------:R-:W2:Y:S02]  /*0230*/  LDCU UR4, c[0x0][0x8a0] ;  /* 0x00011400ff0477ac */ /* 0x000ea40008000800 */
[----:B--2---:R-:W-:Y:S02]  /*0240*/  MOV R38, UR4 ;  /* 0x0000000400267c02 */ /* 0x004fe40008000f00 */
.L_x_2:
[----:B------:R-:W-:Y:S01]  /*0250*/  IMAD.U32 R0, RZ, RZ, UR17 ;  /* 0x00000011ff007e24 */ /* 0x000fe2000f8e00ff */
[----:B------:R-:W-:Y:S04]  /*0260*/  BSSY.RECONVERGENT B0, `(.L_x_4) ;  /* 0x000000c000007945 */ /* 0x000fe80003800200 */
[C---:B------:R-:W-:Y:S02]  /*0270*/  ISETP.NE.OR P1, PT, R0.reuse, 0x1, !P3 ;  /* 0x000000010000780c */ /* 0x040fe40005f25670 */
[----:B------:R-:W-:-:S11]  /*0280*/  ISETP.NE.OR P0, PT, R0, 0x3, !P3 ;  /* 0x000000030000780c */ /* 0x000fd60005f05670 */
[----:B------:R-:W-:Y:S05]  /*0290*/  @P1 BRA `(.L_x_5) ;  /* 0x0000000000201947 */ /* 0x000fea0003800000 */
[----:B------:R-:W3:Y:S02]  /*02a0*/  LDCU.64 UR4, c[0x0][0x348] ;  /* 0x00006900ff0477ac */ /* 0x000ee40008000a00 */
[----:B---3--:R-:W-:Y:S02]  /*02b0*/  UIADD3 UR6, UP1, UPT, UR4, 0x80, URZ ;  /* 0x0000008004067890 */ /* 0x008fe4000ff3e0ff */
[----:B------:R-:W-:Y:S02]  /*02c0*/  UIADD3 UR4, UP0, UPT, UR4, 0x180, URZ ;  /* 0x0000018004047890 */ /* 0x000fe4000ff1e0ff */
[----:B------:R-:W-:Y:S02]  /*02d0*/  UIADD3.X UR7, UPT, UPT, URZ, UR5, URZ, UP1, !UPT ;  /* 0x00000005ff077290 */ /* 0x000fe40008ffe4ff */
[----:B------:R-:W-:-:S07]  /*02e0*/  UIADD3.X UR5, UPT, UPT, URZ, UR5, URZ, UP0, !UPT ;  /* 0x00000005ff057290 */ /* 0x000fce00087fe4ff */
[----:B------:R3:W-:Y:S02]  /*02f0*/  UTMACCTL.PF [UR6] ;  /* 0x00000000060079b9 */ /* 0x0007e40008040000 */
[----:B------:R3:W-:Y:S02]  /*0300*/  UTMACCTL.PF [UR4] ;  /* 0x00000000040079b9 */ /* 0x0007e40008040000 */
[----:B---3--:R-:W-:Y:S01]  /*0310*/  NOP ;  /* 0x0000000000007918 */ /* 0x008fe20000000000 */
.L_x_5:
[----:B------:R-:W-:Y:S05]  /*0320*/  BSYNC.RECONVERGENT B0 ;  /* 0x0000000000007941 */ /* 0x000fea0003800200 */
.L_x_4:
[----:B------:R-:W-:Y:S04]  /*0330*/  BSSY.RECONVERGENT B0, `(.L_x_6) ;  /* 0x000000a000007945 */ /* 0x000fe80003800200 */
        /* <DEDUP_REMOVED lines=9> */
.L_x_7:
[----:B------:R-:W-:Y:S05]  /*03d0*/  BSYNC.RECONVERGENT B0 ;  /* 0x0000000000007941 */ /* 0x000fea0003800200 */
.L_x_6:
[----:B------:R-:W3:Y:S01]  /*03e0*/  LDCU.64 UR4, c[0x0][0x888] ;  /* 0x00011100ff0477ac */ /* 0x000ee20008000a00 */
[----:B------:R-:W-:Y:S02]  /*03f0*/  UISETP.EQ.U32.AND UP1, UPT, UR8, URZ, UPT ;  /* 0x000000ff0800728c */ /* 0x000fe4000bf22070 */
[----:B------:R-:W-:Y:S02]  /*0400*/  UPLOP3.LUT UP4, UPT, UPT, UPT, UPT, 0x80, 0x8 ;  /* 0x000000000008789c */ /* 0x000fe40003f8f070 */
[----:B---3--:R-:W-:-:S04]  /*0410*/  UISETP.NE.U32.AND UP0, UPT, UR4, URZ, UPT ;  /* 0x000000ff0400728c */ /* 0x008fc8000bf05070 */
[----:B------:R-:W-:-:S04]  /*0420*/  UISETP.NE.AND.EX UP0, UPT, UR5, URZ, UPT, UP0 ;  /* 0x000000ff0500728c */ /* 0x000fc8000bf05300 */
[----:B------:R-:W-:-:S04]  /*0430*/  UISETP.EQ.OR.EX UP2, UPT, UR9, URZ, !UP0, UP1 ;  /* 0x000000ff0900728c */ /* 0x000fc8000c742710 */
[----:B------:R-:W-:-:S06]  /*0440*/  UP2UR UR4, UPR, URZ, 0x4 ;  /* 0x00000004ff047883 */ /* 0x000fcc0008000000 */
[----:B------:R-:W-:Y:S01]  /*0450*/  MOV R85, UR4 ;  /* 0x0000000400557c02 */ /* 0x000fe20008000f00 */
[----:B------:R-:W-:Y:S06]  /*0460*/  BRA.U !UP2, `(.L_x_8) ;  /* 0x000000010a207547 */ /* 0x000fec000b800000 */
[----:B------:R-:W-:Y:S01]  /*0470*/  UISETP.NE.U32.AND UP1, UPT, UR8, URZ, UPT ;  /* 0x000000ff0800728c */ /* 0x000fe2000bf25070 */
[----:B-----5:R-:W-:Y:S01]  /*0480*/  FSETP.NEU.AND P0, PT, R41, RZ, PT ;  /* 0x000000ff2900720b */ /* 0x020fe20003f0d000 */
[----:B------:R-:W-:Y:S02]  /*0490*/  USEL UR4, URZ, 0xffffffff, UP0 ;  /* 0xffffffffff047887 */ /* 0x000fe40008000000 */
[----:B------:R-:W-:-:S10]  /*04a0*/  UISETP.NE.AND.EX UP1, UPT, UR9, URZ, UPT, UP1 ;  /* 0x000000ff0900728c */ /* 0x000fd4000bf25310 */
[----:B------:R-:W-:Y:S01]  /*04b0*/  VOTEU.ANY UP0, P0 ;  /* 0x0000000000ff7886 */ /* 0x000fe20000000100 */
[----:B------:R-:W-:-:S04]  /*04c0*/  @!UP1 USEL UR4, URZ, 0xffffffff, UP0 ;  /* 0xffffffffff049887 */ /* 0x000fc80008000000 */
[----:B------:R-:W-:-:S04]  /*04d0*/  ULOP3.LUT UR4, UR4, 0x1, URZ, 0xc0, !UPT ;  /* 0x0000000104047892 */ /* 0x000fc8000f8ec0ff */
[----:B------:R-:W-:-:S11]  /*04e0*/  UISETP.NE.U32.AND UP4, UPT, UR4, 0x1, UPT ;  /* 0x000000010400788c */ /* 0x000fd6000bf85070 */
.L_x_8:
[----:B-1----:R-:W1:Y:S01]  /*04f0*/  SHFL.IDX PT, R2, R82, RZ, 0x1f ;  /* 0x00001fff52027589 */ /* 0x002e6200000e0000 */
[----:B------:R-:W-:-:S04]  /*0500*/  UISETP.NE.AND UP0, UPT, UR17, 0x2, UPT ;  /* 0x000000021100788c */ /* 0x000fc8000bf05270 */
[----:B------:R-:W-:Y:S01]  /*0510*/  USEL UR48, URZ, 0x1, UP0 ;  /* 0x00000001ff307887 */ /* 0x000fe20008000000 */
[----:B-1----:R-:W-:-:S13]  /*0520*/  ISETP.NE.AND P0, PT, R2, RZ, PT ;  /* 0x000000ff0200720c */ /* 0x002fda0003f05270 */
[----:B------:R-:W-:Y:S05]  /*0530*/  @P0 BRA `(.L_x_9) ;  /* 0x00000000008c0947 */ /* 0x000fea0003800000 */
[----:B------:R-:W-:Y:S01]  /*0540*/  ELECT P0, URZ, PT ;  /* 0x0000000000ff782f */ /* 0x000fe20003800000 */
[----:B------:R-:W-:-:S12]  /*0550*/  BSSY.RECONVERGENT B0, `(.L_x_9) ;  /* 0x0000021000007945 */ /* 0x000fd80003800200 */
[----:B------:R-:W-:Y:S05]  /*0560*/  @!P0 BRA `(.L_x_10) ;  /* 0x00000000007c8947 */ /* 0x000fea0003800000 */
[----:B------:R-:W1:Y:S01]  /*0570*/  S2UR UR4, SR_CgaCtaId ;  /* 0x00000000000479c3 */ /* 0x000e620000008800 */
[----:B------:R-:W-:Y:S01]  /*0580*/  UMOV UR5, 0x400 ;  /* 0x0000040000057882 */ /* 0x000fe20000000000 */
[----:B------:R-:W-:Y:S01]  /*0590*/  UMOV UR8, 0x1 ;  /* 0x0000000100087882 */ /* 0x000fe20000000000 */
[----:B------:R-:W-:Y:S01]  /*05a0*/  UMOV UR6, 0x5 ;  /* 0x0000000500067882 */ /* 0x000fe20000000000 */
[----:B------:R-:W-:-:S04]  /*05b0*/  UIADD3 UR8, UPT, UPT, -UR8, 0x100000, URZ ;  /* 0x0010000008087890 */ /* 0x000fc8000fffe1ff */
[----:B------:R-:W-:Y:S02]  /*05c0*/  USHF.L.U32 UR9, UR8, 0xb, URZ ;  /* 0x0000000b08097899 */ /* 0x000fe400080006ff */
[----:B------:R-:W-:Y:S02]  /*05d0*/  USHF.L.U32 UR8, UR8, 0x1, URZ ;  /* 0x0000000108087899 */ /* 0x000fe400080006ff */
[----:B------:R-:W-:-:S04]  /*05e0*/  UIADD3 UR6, UPT, UPT, -UR6, 0x100000, URZ ;  /* 0x0010000006067890 */ /* 0x000fc8000fffe1ff */
[----:B------:R-:W-:Y:S02]  /*05f0*/  USHF.L.U32 UR7, UR6, 0xb, URZ ;  /* 0x0000000b06077899 */ /* 0x000fe400080006ff */
[----:B------:R-:W-:Y:S02]  /*0600*/  USHF.L.U32 UR6, UR6, 0x1, URZ ;  /* 0x0000000106067899 */ /* 0x000fe400080006ff */
[----:B-1----:R-:W-:Y:S01]  /*0610*/  ULEA UR4, UR4, UR5, 0x18 ;  /* 0x0000000504047291 */ /* 0x002fe2000f8ec0ff */
[----:B------:R-:W1:Y:S11]  /*0620*/  FENCE.VIEW.ASYNC.S ;  /* 0x00000000000073c6 */ /* 0x000e760000000000 */
[----:B-1----:R1:W3:Y:S01]  /*0630*/  SYNCS.EXCH.64 URZ, [UR4], UR8 ;  /* 0x0000000804ff75b2 */ /* 0x0022e20008000100 */
[----:B------:R1:W4:Y:S01]  /*0640*/  SYNCS.EXCH.64 URZ, [UR4+0x48], UR6 ;  /* 0x0000480604ff75b2 */ /* 0x0003220008000100 */
[----:B------:R1:W1:Y:S01]  /*0650*/  SYNCS.EXCH.64 URZ, [UR4+0x8], UR8 ;  /* 0x0000080804ff75b2 */ /* 0x0002620008000100 */
        /* <DEDUP_REMOVED lines=15> */
[----:B------:R-:W-:Y:S01]  /*0750*/  NOP ;  /* 0x0000000000007918 */ /* 0x000fe20000000000 */
.L_x_10:
[----:B-1----:R-:W-:Y:S05]  /*0760*/  BSYNC.RECONVERGENT B0 ;  /* 0x0000000000007941 */ /* 0x002fea0003800200 */
.L_x_9:
[----:B------:R-:W1:Y:S01]  /*0770*/  SHFL.IDX PT, R2, R82, RZ, 0x1f ;  /* 0x00001fff52027589 */ /* 0x000e6200000e0000 */
[----:B------:R-:W-:Y:S01]  /*0780*/  NOP ;  /* 0x0000000000007918 */ /* 0x000fe20000000000 */
[----:B-1----:R-:W-:-:S13]  /*0790*/  ISETP.NE.AND P0, PT, R2, 0x1, PT ;  /* 0x000000010200780c */ /* 0x002fda0003f05270 */
[----:B------:R-:W-:Y:S05]  /*07a0*/  @P0 BRA `(.L_x_11) ;  /* 0x0000000000580947 */ /* 0x000fea0003800000 */
        /* <DEDUP_REMOVED lines=9> */
[----:B------:R-:W-:Y:S01]  /*0840*/  USHF.L.U32 UR6, UR6, 0x1, URZ ;  /* 0x0000000106067899 */ /* 0x000fe200080006ff */
[----:B------:R-:W-:Y:S01]  /*0850*/  ELECT P0, URZ, PT ;  /* 0x0000000000ff782f */ /* 0x000fe20003800000 */
[----:B-1----:R-:W-:Y:S01]  /*0860*/  ULEA UR4, UR4, UR5, 0x18 ;  /* 0x0000000504047291 */ /* 0x002fe2000f8ec0ff */
[----:B------:R-:W1:Y:S11]  /*0870*/  FENCE.VIEW.ASYNC.S ;  /* 0x00000000000073c6 */ /* 0x000e760000000000 */
[----:B-1----:R1:W1:Y:S01]  /*0880*/  SYNCS.EXCH.64 URZ, [UR4+0x90], UR8 ;  /* 0x0000900804ff75b2 */ /* 0x0022620008000100 */
        /* <DEDUP_REMOVED lines=8> */
.L_x_11:
[----:B------:R-:W2:Y:S01]  /*0910*/  SHFL.IDX PT, R2, R82, RZ, 0x1f ;  /* 0x00001fff52027589 */ /* 0x000ea200000e0000 */
[----:B------:R-:W-:Y:S01]  /*0920*/  NOP ;  /* 0x0000000000007918 */ /* 0x000fe20000000000 */
[----:B--2---:R-:W-:-:S13]  /*0930*/  ISETP.NE.AND P0, PT, R2, 0x3, PT ;  /* 0x000000030200780c */ /* 0x004fda0003f05270 */
[----:B------:R-:W-:Y:S05]  /*0940*/  @P0 BRA `(.L_x_12) ;  /* 0x0000000000300947 */ /* 0x000fea0003800000 */
[----:B-1----:R-:W1:Y:S01]  /*0950*/  S2UR UR4, SR_CgaCtaId ;  /* 0x00000000000479c3 */ /* 0x002e620000008800 */
[----:B------:R-:W-:Y:S01]  /*0960*/  UMOV UR6, 0x400 ;  /* 0x0000040000067882 */ /* 0x000fe20000000000 */
[----:B------:R-:W-:Y:S01]  /*0970*/  UMOV UR5, 0x20 ;  /* 0x0000002000057882 */ /* 0x000fe20000000000 */
[----:B------:R-:W-:Y:S01]  /*0980*/  ELECT P0, URZ, PT ;  /* 0x0000000000ff782f */ /* 0x000fe20003800000 */
[----:B-1----:R-:W-:Y:S02]  /*0990*/  ULEA UR6, UR4, UR6, 0x18 ;  /* 0x0000000604067291 */ /* 0x002fe4000f8ec0ff */
[----:B------:R-:W-:-:S04]  /*09a0*/  UIADD3 UR4, UPT, UPT, -UR5, 0x100000, URZ ;  /* 0x0010000005047890 */ /* 0x000fc8000fffe1ff */
[----:B------:R-:W-:Y:S02]  /*09b0*/  USHF.L.U32 UR5, UR4, 0xb, URZ ;  /* 0x0000000b04057899 */ /* 0x000fe400080006ff */
[----:B------:R-:W-:Y:S01]  /*09c0*/  USHF.L.U32 UR4, UR4, 0x1, URZ ;  /* 0x0000000104047899 */ /* 0x000fe200080006ff */
[----:B------:R-:W1:Y:S11]  /*09d0*/  FENCE.VIEW.ASYNC.S ;  /* 0x00000000000073c6 */ /* 0x000e760000000000 */
[----:B-1----:R2:W1:Y:S01]  /*09e0*/  SYNCS.EXCH.64 URZ, [UR6+0xd0], UR4 ;  /* 0x0000d00406ff75b2 */ /* 0x0024620008000100 */
[----:B------:R2:W1:Y:S02]  /*09f0*/  SYNCS.EXCH.64 URZ, [UR6+0xd8], UR4 ;  /* 0x0000d80406ff75b2 */ /* 0x0004640008000100 */
[----:B--2---:R-:W-:Y:S01]  /*0a00*/  NOP ;  /* 0x0000000000007918 */ /* 0x004fe20000000000 */
.L_x_12:
[----:B------:R-:W2:Y:S01]  /*0a10*/  SHFL.IDX PT, R2, R82, RZ, 0x1f ;  /* 0x00001fff52027589 */ /* 0x000ea200000e0000 */
[----:B------:R-:W-:Y:S01]  /*0a20*/  NOP ;  /* 0x0000000000007918 */ /* 0x000fe20000000000 */
[----:B--2---:R-:W-:-:S13]  /*0a30*/  ISETP.NE.AND P0, PT, R2, 0x4, PT ;  /* 0x000000040200780c */ /* 0x004fda0003f05270 */
[----:B------:R-:W-:Y:S05]  /*0a40*/  @P0 BRA `(.L_x_13) ;  /* 0x00000000004c0947 */ /* 0x000fea0003800000 */
[----:B-1----:R-:W1:Y:S01]  /*0a50*/  S2UR UR6, SR_CgaCtaId ;  /* 0x00000000000679c3 */ /* 0x002e620000008800 */
[----:B------:R-:W-:Y:S01]  /*0a60*/  UMOV UR4, 0x720 ;  /* 0x0000072000047882 */ /* 0x000fe20000000000 */
[----:B------:R-:W-:Y:S01]  /*0a70*/  UMOV UR5, 0x400 ;  /* 0x0000040000057882 */ /* 0x000fe20000000000 */
[----:B------:R-:W-:Y:S01]  /*0a80*/  USEL UR4, UR4, 0x620, UP4 ;  /* 0x0000062004047887 */ /* 0x000fe2000a000000 */
[----:B------:R-:W-:Y:S01]  /*0a90*/  UMOV UR8, 0x1 ;  /* 0x0000000100087882 */ /* 0x000fe20000000000 */
[----:B------:R-:W-:Y:S01]  /*0aa0*/  ELECT P0, URZ, PT ;  /* 0x0000000000ff782f */ /* 0x000fe20003800000 */
[----:B------:R-:W-:-:S04]  /*0ab0*/  UIADD3 UR8, UPT, UPT, -UR8, 0x100000, URZ ;  /* 0x0010000008087890 */ /* 0x000fc8000fffe1ff */
[----:B------:R-:W-:Y:S02]  /*0ac0*/  USHF.L.U32 UR9, UR8, 0xb, URZ ;  /* 0x0000000b08097899 */ /* 0x000fe400080006ff */
[----:B------:R-:W-:Y:S02]  /*0ad0*/  USHF.L.U32 UR8, UR8, 0x1, URZ ;  /* 0x0000000108087899 */ /* 0x000fe400080006ff */
[----:B-1----:R-:W-:Y:S02]  /*0ae0*/  ULEA UR6, UR6, UR5, 0x18 ;  /* 0x0000000506067291 */ /* 0x002fe4000f8ec0ff */
[----:B------:R-:W-:-:S04]  /*0af0*/  UIADD3 UR4, UPT, UPT, -UR4, 0x100000, URZ ;  /* 0x0010000004047890 */ /* 0x000fc8000fffe1ff */
[----:B------:R-:W-:Y:S02]  /*0b00*/  USHF.L.U32 UR5, UR4, 0xb, URZ ;  /* 0x0000000b04057899 */ /* 0x000fe400080006ff */
[----:B------:R-:W-:Y:S01]  /*0b10*/  USHF.L.U32 UR4, UR4, 0x1, URZ ;  /* 0x0000000104047899 */ /* 0x000fe200080006ff */
[----:B------:R-:W1:Y:S03]  /*0b20*/  FENCE.VIEW.ASYNC.S ;  /* 0x00000000000073c6 */ /* 0x000e660000000000 */
[----:B-1----:R2:W1:Y:S08]  /*0b30*/  SYNCS.EXCH.64 URZ, [UR6+0xe0], UR8 ;  /* 0x0000e00806ff75b2 */ /* 0x0024700008000100 */
[----:B------:R2:W1:Y:S01]  /*0b40*/  SYNCS.EXCH.64 URZ, [UR6+0xf0], UR4 ;  /* 0x0000f00406ff75b2 */ /* 0x0004620008000100 */
[----:B------:R2:W1:Y:S01]  /*0b50*/  SYNCS.EXCH.64 URZ, [UR6+0xe8], UR8 ;  /* 0x0000e80806ff75b2 */ /* 0x0004620008000100 */
[----:B------:R2:W1:Y:S02]  /*0b60*/  SYNCS.EXCH.64 URZ, [UR6+0xf8], UR4 ;  /* 0x0000f80406ff75b2 */ /* 0x0004640008000100 */
[----:B--2---:R-:W-:Y:S01]  /*0b70*/  NOP ;  /* 0x0000000000007918 */ /* 0x004fe20000000000 */
.L_x_13:
[----:B------:R-:W2:Y:S01]  /*0b80*/  SHFL.IDX PT, R2, R82, RZ, 0x1f ;  /* 0x00001fff52027589 */ /* 0x000ea200000e0000 */
[----:B------:R-:W-:Y:S01]  /*0b90*/  NOP ;  /* 0x0000000000007918 */ /* 0x000fe20000000000 */
[----:B--2---:R-:W-:-:S13]  /*0ba0*/  ISETP.NE.AND P0, PT, R2, 0x5, PT ;  /* 0x000000050200780c */ /* 0x004fda0003f05270 */
[----:B------:R-:W-:Y:S05]  /*0bb0*/  @P0 BRA `(.L_x_14) ;  /* 0x0000000000580947 */ /* 0x000fea0003800000 */
[----:B-1----:R-:W1:Y:S01]  /*0bc0*/  S2UR UR4, SR_CgaCtaId ;  /* 0x00000000000479c3 */ /* 0x002e620000008800 */
        /* <DEDUP_REMOVED lines=19> */
[----:B------:R2:W1:Y:S02]  /*0d00*/  SYNCS.EXCH.64 URZ, [UR4+0x138], UR6 ;  /* 0x0001380604ff75b2 */ /* 0x0004640008000100 */
[----:B--2---:R-:W-:Y:S01]  /*0d10*/  NOP ;  /* 0x0000000000007918 */ /* 0x004fe20000000000 */
.L_x_14:
[----:B------:R-:W2:Y:S01]  /*0d20*/  SHFL.IDX PT, R2, R82, RZ, 0x1f ;  /* 0x00001fff52027589 */ /* 0x000ea200000e0000 */
[----:B------:R-:W-:Y:S01]  /*0d30*/  NOP ;  /* 0x0000000000007918 */ /* 0x000fe20000000000 */
[----:B--2---:R-:W-:-:S13]  /*0d40*/  ISETP.NE.AND P0, PT, R2, 0x3, PT ;  /* 0x000000030200780c */ /* 0x004fda0003f05270 */
[----:B------:R-:W-:Y:S05]  /*0d50*/  @P0 BRA `(.L_x_15) ;  /* 0x0000000000380947 */ /* 0x000fea0003800000 */
[----:B------:R-:W2:Y:S01]  /*0d60*/  S2UR UR5, SR_CgaCtaId ;  /* 0x00000000000579c3 */ /* 0x000ea20000008800 */
[----:B-1----:R-:W-:Y:S01]  /*0d70*/  UMOV UR4, 0x400 ;  /* 0x0000040000047882 */ /* 0x002fe20000000000 */
[----:B------:R-:W-:Y:S01]  /*0d80*/  UMOV UR6, 0x20 ;  /* 0x0000002000067882 */ /* 0x000fe20000000000 */
[----:B------:R-:W-:Y:S01]  /*0d90*/  ELECT P0, URZ, PT ;  /* 0x0000000000ff782f */ /* 0x000fe20003800000 */
[----:B------:R-:W-:-:S04]  /*0da0*/  UIADD3 UR6, UPT, UPT, -UR6, 0x100000, URZ ;  /* 0x0010000006067890 */ /* 0x000fc8000fffe1ff */
[----:B------:R-:W-:Y:S02]  /*0db0*/  USHF.L.U32 UR7, UR6, 0xb, URZ ;  /* 0x0000000b06077899 */ /* 0x000fe400080006ff */
[----:B------:R-:W-:Y:S02]  /*0dc0*/  USHF.L.U32 UR6, UR6, 0x1, URZ ;  /* 0x0000000106067899 */ /* 0x000fe400080006ff */
[----:B--2---:R-:W-:Y:S01]  /*0dd0*/  ULEA UR4, UR5, UR4, 0x18 ;  /* 0x0000000405047291 */ /* 0x004fe2000f8ec0ff */
[----:B------:R-:W1:Y:S11]  /*0de0*/  FENCE.VIEW.ASYNC.S ;  /* 0x00000000000073c6 */ /* 0x000e760000000000 */
[----:B-1----:R2:W1:Y:S01]  /*0df0*/  SYNCS.EXCH.64 URZ, [UR4+0x140], UR6 ;  /* 0x0001400604ff75b2 */ /* 0x0024620008000100 */
[----:B------:R2:W1:Y:S01]  /*0e00*/  SYNCS.EXCH.64 URZ, [UR4+0x150], UR6 ;  /* 0x0001500604ff75b2 */ /* 0x0004620008000100 */
[----:B------:R2:W1:Y:S01]  /*0e10*/  SYNCS.EXCH.64 URZ, [UR4+0x148], UR6 ;  /* 0x0001480604ff75b2 */ /* 0x0004620008000100 */
[----:B------:R2:W1:Y:S02]  /*0e20*/  SYNCS.EXCH.64 URZ, [UR4+0x158], UR6 ;  /* 0x0001580604ff75b2 */ /* 0x0004640008000100 */
[----:B--2---:R-:W-:Y:S01]  /*0e30*/  NOP ;  /* 0x0000000000007918 */ /* 0x004fe20000000000 */
.L_x_15:
[----:B-1----:R-:W1:Y:S01]  /*0e40*/  LDCU UR4, c[0x0][0x36c] ;  /* 0x00006d80ff0477ac */ /* 0x002e620008000800 */
[----:B------:R-:W-:Y:S01]  /*0e50*/  ISETP.NE.OR P3, PT, R0, 0x2, !P3 ;  /* 0x000000020000780c */ /* 0x000fe20005f65670 */
[----:B------:R-:W-:Y:S01]  /*0e60*/  NOP ;  /* 0x0000000000007918 */ /* 0x000fe20000000000 */
[----:B------:R-:W-:Y:S01]  /*0e70*/  LOP3.LUT R0, R94, 0x1f, RZ, 0xc0, !PT ;  /* 0x0000001f5e007812 */ /* 0x000fe200078ec0ff */
[----:B------:R-:W-:Y:S02]  /*0e80*/  UISETP.NE.AND UP5, UPT, UR17, URZ, UPT ;  /* 0x000000ff1100728c */ /* 0x000fe4000bfa5270 */
[----:B-1----:R-:W-:-:S09]  /*0e90*/  UISETP.EQ.U32.AND UP6, UPT, UR4, 0x1, UPT ;  /* 0x000000010400788c */ /* 0x002fd2000bfc2070 */
[----:B------:R-:W-:Y:S05]  /*0ea0*/  BRA.U !UP6, `(.L_x_16) ;  /* 0x000000010e087547 */ /* 0x000fea000b800000 */
[----:B---34-:R-:W-:Y:S01]  /*0eb0*/  UCGABAR_ARV ;  /* 0x00000000000079c7 */ /* 0x018fe20008000000 */
[----:B------:R-:W-:Y:S05]  /*0ec0*/  BRA `(.L_x_17) ;  /* 0x0000000000047947 */ /* 0x000fea0003800000 */
.L_x_16:
[----:B---34-:R-:W-:Y:S01]  /*0ed0*/  NOP ;  /* 0x0000000000007918 */ /* 0x018fe20000000000 */
.L_x_17:
[----:B------:R-:W1:Y:S01]  /*0ee0*/  S2UR UR16, SR_CTAID.X ;  /* 0x00000000001079c3 */ /* 0x000e620000002500 */
[----:B------:R-:W-:-:S05]  /*0ef0*/  CS2R.32 R84, SR_CgaSize ;  /* 0x0000000000547805 */ /* 0x000fca0000008a00 */
[----:B------:R-:W-:-:S05]  /*0f00*/  IMAD R84, R84, -0xa0, RZ ;  /* 0xffffff6054547824 */ /* 0x000fca00078e02ff */
[----:B------:R-:W-:-:S14]  /*0f10*/  R2UR UR5, R84 ;  /* 0x00000000540572ca */ /* 0x000fdc00000e0000 */
[----:B------:R-:W2:Y:S01]  /*0f20*/  LDCU UR5, c[0x0][UR5+0x2b0] ;  /* 0x00005600050577ac */ /* 0x000ea20008000800 */
[----:B------:R-:W-:-:S05]  /*0f30*/  CS2R.32 R84, SR_CgaSize ;  /* 0x0000000000547805 */ /* 0x000fca0000008a00 */
[----:B------:R-:W-:-:S05]  /*0f40*/  IMAD R84, R84, -0xa0, RZ ;  /* 0xffffff6054547824 */ /* 0x000fca00078e02ff */
[----:B------:R-:W-:-:S14]  /*0f50*/  R2UR UR4, R84 ;  /* 0x00000000540472ca */ /* 0x000fdc00000e0000 */
[----:B------:R-:W3:Y:S01]  /*0f60*/  LDCU UR4, c[0x0][UR4+0x2b4] ;  /* 0x00005680040477ac */ /* 0x000ee20008000800 */
[----:B------:R-:W4:Y:S01]  /*0f70*/  S2UR UR20, SR_CTAID.Y ;  /* 0x00000000001479c3 */ /* 0x000f220000002600 */
[----:B------:R-:W-:-:S05]  /*0f80*/  CS2R.32 R84, SR_CgaSize ;  /* 0x0000000000547805 */ /* 0x000fca0000008a00 */
[----:B------:R-:W-:-:S05]  /*0f90*/  IMAD R84, R84, -0xa0, RZ ;  /* 0xffffff6054547824 */ /* 0x000fca00078e02ff */
[----:B------:R-:W-:-:S14]  /*0fa0*/  R2UR UR7, R84 ;  /* 0x00000000540772ca */ /* 0x000fdc00000e0000 */
[----:B------:R-:W3:Y:S01]  /*0fb0*/  LDCU UR7, c[0x0][UR7+0x2a0] ;  /* 0x00005400070777ac */ /* 0x000ee20008000800 */
[----:B------:R-:W-:-:S05]  /*0fc0*/  CS2R.32 R84, SR_CgaSize ;  /* 0x0000000000547805 */ /* 0x000fca0000008a00 */
[----:B------:R-:W-:-:S05]  /*0fd0*/  IMAD R84, R84, -0xa0, RZ ;  /* 0xffffff6054547824 */ /* 0x000fca00078e02ff */
[----:B------:R-:W-:-:S14]  /*0fe0*/  R2UR UR8, R84 ;  /* 0x00000000540872ca */ /* 0x000fdc00000e0000 */
[----:B------:R-:W3:Y:S01]  /*0ff0*/  LDCU UR8, c[0x0][UR8+0x2a4] ;  /* 0x00005480080877ac */ /* 0x000ee20008000800 */
[----:B------:R-:W3:Y:S01]  /*1000*/  S2UR UR9, SR_CgaCtaId ;  /* 0x00000000000979c3 */ /* 0x000ee20000008800 */
[----:B------:R-:W3:Y:S01]  /*1010*/  LDCU UR21, c[0x0][0xb24] ;  /* 0x00016480ff1577ac */ /* 0x000ee20008000800 */
[----:B------:R-:W3:Y:S01]  /*1020*/  LDCU UR42, c[0x0][0xb24] ;  /* 0x00016480ff2a77ac */ /* 0x000ee20008000800 */
[----:B-1----:R-:W-:Y:S01]  /*1030*/  I2FP.F32.U32 R3, UR16 ;  /* 0x0000001000037c45 */ /* 0x002fe20008201000 */
[----:B------:R-:W1:Y:S04]  /*1040*/  LDCU UR29, c[0x0][0xb30] ;  /* 0x00016600ff1d77ac */ /* 0x000e680008000800 */
[----:B--2---:R-:W-:Y:S01]  /*1050*/  FMUL R3, R3, UR5 ;  /* 0x0000000503037c20 */ /* 0x004fe20008400000 */
[----:B------:R-:W-:Y:S01]  /*1060*/  UMOV UR34, 0x11 ;  /* 0x0000001100227882 */ /* 0x000fe20000000000 */
[----:B----4-:R-:W-:-:S04]  /*1070*/  I2FP.F32.U32 R2, UR20 ;  /* 0x0000001400027c45 */ /* 0x010fc80008201000 */
[----:B------:R-:W2:Y:S01]  /*1080*/  F2I.U32.TRUNC.NTZ R3, R3 ;  /* 0x0000000300037305 */ /* 0x000ea2000020f000 */
[----:B---3--:R-:W-:Y:S01]  /*1090*/  FMUL R2, R2, UR4 ;  /* 0x0000000402027c20 */ /* 0x008fe20008400000 */
[----:B------:R-:W-:Y:S02]  /*10a0*/  ULOP3.LUT UR5, UR9, 0x4, URZ, 0xc0, !UPT ;  /* 0x0000000409057892 */ /* 0x000fe4000f8ec0ff */
[----:B------:R-:W-:-:S04]  /*10b0*/  ULOP3.LUT UR50, UR9, 0x3, URZ, 0xc0, !UPT ;  /* 0x0000000309327892 */ /* 0x000fc8000f8ec0ff */
[----:B------:R-:W3:Y:S01]  /*10c0*/  F2I.U32.TRUNC.NTZ R2, R2 ;  /* 0x0000000200027305 */ /* 0x000ee2000020f000 */
[----:B------:R-:W-:Y:S02]  /*10d0*/  UISETP.GT.U32.AND UP0, UPT, UR5, 0xffff, UPT ;  /* 0x0000ffff0500788c */ /* 0x000fe4000bf04070 */
[----:B------:R-:W-:Y:S02]  /*10e0*/  UISETP.GT.U32.AND UP1, UPT, UR50, 0xffff, UPT ;  /* 0x0000ffff3200788c */ /* 0x000fe4000bf24070 */
[----:B------:R-:W-:Y:S01]  /*10f0*/  USEL UR26, UR5, 0xffff, !UP0 ;  /* 0x0000ffff051a7887 */ /* 0x000fe2000c000000 */
[----:B--2---:R-:W-:Y:S01]  /*1100*/  R2UR UR4, R3 ;  /* 0x00000000030472ca */ /* 0x004fe200000e0000 */
[----:B------:R-:W-:Y:S02]  /*1110*/  USHF.R.U32.HI UR32, URZ, 0x2, UR9 ;  /* 0x00000002ff207899 */ /* 0x000fe40008011609 */
[----:B------:R-:W-:Y:S02]  /*1120*/  USHF.L.U32 UR31, UR9, 0x8, URZ ;  /* 0x00000008091f7899 */ /* 0x000fe400080006ff */
[----:B------:R-:W-:-:S02]  /*1130*/  USHF.L.U32 UR30, UR9, 0xb, URZ ;  /* 0x0000000b091e7899 */ /* 0x000fc400080006ff */
[----:B------:R-:W-:Y:S01]  /*1140*/  USEL UR27, UR50, 0xffff, !UP1 ;  /* 0x0000ffff321b7887 */ /* 0x000fe2000c800000 */
[----:B---3--:R-:W-:Y:S02]  /*1150*/  R2UR UR6, R2 ;  /* 0x00000000020672ca */ /* 0x008fe400000e0000 */
[----:B------:R-:W-:-:S03]  /*1160*/  PRMT R2, RZ, 0x7610, R2 ;  /* 0x00007610ff027816 */ /* 0x000fc60000000002 */
[----:B------:R-:W-:-:S04]  /*1170*/  UIADD3 UR5, UPT, UPT, -UR4, URZ, URZ ;  /* 0x000000ff04057290 */ /* 0x000fc8000fffe1ff */
[----:B------:R-:W-:-:S04]  /*1180*/  UIMAD UR5, UR7, UR5, UR16 ;  /* 0x00000005070572a4 */ /* 0x000fc8000f8e0210 */
[----:B------:R-:W-:Y:S02]  /*1190*/  UIADD3 UR4, UPT, UPT, -UR6, URZ, URZ ;  /* 0x000000ff06047290 */ /* 0x000fe4000fffe1ff */
[----:B------:R-:W-:Y:S02]  /*11a0*/  IMAD.U32 R84, RZ, RZ, UR5 ;  /* 0x00000005ff547e24 */ /* 0x000fe4000f8e00ff */
[----:B------:R-:W-:-:S06]  /*11b0*/  UIMAD UR4, UR8, UR4, UR20 ;  /* 0x00000004080472a4 */ /* 0x000fcc000f8e0214 */
[----:B------:R-:W-:Y:S01]  /*11c0*/  IMAD.U32 R83, RZ, RZ, UR4 ;  /* 0x00000004ff537e24 */ /* 0x000fe2000f8e00ff */
[----:B-1----:R-:W-:Y:S06]  /*11d0*/  BRA.U UP5, `(.L_x_18) ;  /* 0x0000000105747547 */ /* 0x002fec000b800000 */
[----:B------:R-:W-:Y:S02]  /*11e0*/  R2UR UR4, R83 ;  /* 0x00000000530472ca */ /* 0x000fe400000e0000 */
[----:B------:R-:W-:-:S11]  /*11f0*/  R2UR UR8, R84 ;  /* 0x00000000540872ca */ /* 0x000fd600000e0000 */
[----:B------:R-:W-:Y:S02]  /*1200*/  UISETP.NE.AND UP2, UPT, UR4, URZ, UPT ;  /* 0x000000ff0400728c */ /* 0x000fe4000bf45270 */
[----:B------:R-:W-:Y:S02]  /*1210*/  UISETP.NE.AND UP3, UPT, UR4, 0x1, UPT ;  /* 0x000000010400788c */ /* 0x000fe4000bf65270 */
[----:B------:R-:W-:Y:S02]  /*1220*/  UISETP.NE.AND UP0, UPT, UR8, URZ, UP2 ;  /* 0x000000ff0800728c */ /* 0x000fe40009705270 */
[----:B------:R-:W-:Y:S02]  /*1230*/  USEL UR4, URZ, 0x10, UP3 ;  /* 0x00000010ff047887 */ /* 0x000fe40009800000 */
[----:B------:R-:W-:Y:S02]  /*1240*/  USEL UR11, URZ, 0x1, UP0 ;  /* 0x00000001ff0b7887 */ /* 0x000fe40008000000 */
[----:B------:R-:W-:-:S02]  /*1250*/  UISETP.NE.AND UP0, UPT, UR8, URZ, UPT ;  /* 0x000000ff0800728c */ /* 0x000fc4000bf05270 */
[----:B------:R-:W-:Y:S02]  /*1260*/  USEL UR5, URZ, 0x2, UP2 ;  /* 0x00000002ff057887 */ /* 0x000fe40009000000 */
[----:B------:R-:W-:Y:S02]  /*1270*/  USEL UR9, UR4, 0x10, UP0 ;  /* 0x0000001004097887 */ /* 0x000fe40008000000 */
[----:B------:R-:W-:Y:S02]  /*1280*/  UISETP.NE.AND UP0, UPT, UR8, 0x1, UPT ;  /* 0x000000010800788c */ /* 0x000fe4000bf05270 */
[----:B------:R-:W-:Y:S02]  /*1290*/  USEL UR4, URZ, 0x20, UP3 ;  /* 0x00000020ff047887 */ /* 0x000fe40009800000 */
[----:B------:R-:W-:Y:S02]  /*12a0*/  UISETP.NE.AND UP1, UPT, UR8, 0x2, UPT ;  /* 0x000000020800788c */ /* 0x000fe4000bf25270 */
[----:B------:R-:W-:-:S02]  /*12b0*/  USEL UR6, URZ, 0x4, UP2 ;  /* 0x00000004ff067887 */ /* 0x000fc40009000000 */
[----:B------:R-:W-:Y:S02]  /*12c0*/  USEL UR7, UR5, 0x2, UP0 ;  /* 0x0000000205077887 */ /* 0x000fe40008000000 */
[----:B------:R-:W-:Y:S02]  /*12d0*/  USEL UR10, UR4, 0x20, UP0 ;  /* 0x00000020040a7887 */ /* 0x000fe40008000000 */
[----:B------:R-:W-:Y:S02]  /*12e0*/  UISETP.NE.AND UP0, UPT, UR8, 0x3, UPT ;  /* 0x000000030800788c */ /* 0x000fe4000bf05270 */
[----:B------:R-:W-:Y:S02]  /*12f0*/  USEL UR5, URZ, 0x40, UP3 ;  /* 0x00000040ff057887 */ /* 0x000fe40009800000 */
[----:B------:R-:W-:Y:S02]  /*1300*/  USEL UR8, UR6, 0x4, UP1 ;  /* 0x0000000406087887 */ /* 0x000fe40008800000 */
[----:B------:R-:W-:-:S02]  /*1310*/  USEL UR4, URZ, 0x8, UP2 ;  /* 0x00000008ff047887 */ /* 0x000fc40009000000 */
[----:B------:R-:W-:Y:S02]  /*1320*/  UIADD3 UR6, UPT, UPT, UR7, UR9, UR11 ;  /* 0x0000000907067290 */ /* 0x000fe4000fffe00b */
[----:B------:R-:W-:Y:S02]  /*1330*/  USEL UR7, UR5, 0x40, UP1 ;  /* 0x0000004005077887 */ /* 0x000fe40008800000 */
[----:B------:R-:W-:Y:S02]  /*1340*/  USEL UR12, URZ, 0x80, UP3 ;  /* 0x00000080ff0c7887 */ /* 0x000fe40009800000 */
[----:B------:R-:W-:Y:S02]  /*1350*/  USEL UR4, UR4, 0x8, UP0 ;  /* 0x0000000804047887 */ /* 0x000fe40008000000 */
[----:B------:R-:W-:Y:S02]  /*1360*/  UIADD3 UR5, UPT, UPT, UR8, UR10, UR6 ;  /* 0x0000000a08057290 */ /* 0x000fe4000fffe006 */
[----:B------:R-:W-:-:S02]  /*1370*/  USEL UR6, UR12, 0x80, UP0 ;  /* 0x000000800c067887 */ /* 0x000fc40008000000 */
[----:B------:R-:W-:-:S04]  /*1380*/  UIADD3 UR4, UPT, UPT, UR4, UR7, UR5 ;  /* 0x0000000704047290 */ /* 0x000fc8000fffe005 */
[----:B------:R-:W-:-:S06]  /*1390*/  UIADD3 UR4, UPT, UPT, UR4, UR6, URZ ;  /* 0x0000000604047290 */ /* 0x000fcc000fffe0ff */
[----:B------:R-:W-:-:S07]  /*13a0*/  IMAD.U32 R2, RZ, RZ, UR4 ;  /* 0x00000004ff027e24 */ /* 0x000fce000f8e00ff */
.L_x_18:
[----:B------:R-:W1:Y:S01]  /*13b0*/  S2UR UR36, SR_CTAID.Z ;  /* 0x00000000002479c3 */ /* 0x000e620000002700 */
[----:B------:R-:W-:Y:S01]  /*13c0*/  UISETP.GE.AND UP0, UPT, UR21, 0x1, UPT ;  /* 0x000000011500788c */ /* 0x000fe2000bf06270 */
[----:B------:R-:W-:-:S08]  /*13d0*/  UMOV UR33, 0xf ;  /* 0x0000000f00217882 */ /* 0x000fd00000000000 */
[----:B------:R-:W-:Y:S05]  /*13e0*/  BRA.U !UP0, `(.L_x_19) ;  /* 0x0000000108d47547 */ /* 0x000fea000b800000 */
[----:B------:R-:W2:Y:S01]  /*13f0*/  LDCU.128 UR12, c[0x0][0xb10] ;  /* 0x00016200ff0c77ac */ /* 0x000ea20008000c00 */
[----:B------:R-:W3:Y:S01]  /*1400*/  LDCU UR6, c[0x0][0x370] ;  /* 0x00006e00ff0677ac */ /* 0x000ee20008000800 */
[----:B------:R-:W4:Y:S01]  /*1410*/  LDCU UR5, c[0x0][0x374] ;  /* 0x00006e80ff0577ac */ /* 0x000f220008000800 */
[----:B------:R-:W1:Y:S01]  /*1420*/  LDCU UR28, c[0x0][0xb0c] ;  /* 0x00016180ff1c77ac */ /* 0x000e620008000800 */
[----:B------:R-:W1:Y:S01]  /*1430*/  LDCU UR4, c[0x0][0xb20] ;  /* 0x00016400ff0477ac */ /* 0x000e620008000800 */
[----:B------:R-:W1:Y:S01]  /*1440*/  LDCU.64 UR8, c[0x0][0xb28] ;  /* 0x00016500ff0877ac */ /* 0x000e620008000a00 */
[----:B--2---:R-:W-:Y:S02]  /*1450*/  UISETP.NE.AND UP0, UPT, UR14, 0x1, UPT ;  /* 0x000000010e00788c */ /* 0x004fe4000bf05270 */
[----:B----4-:R-:W-:Y:S02]  /*1460*/  UIMAD.WIDE.U32 UR10, UR5, UR15, URZ ;  /* 0x0000000f050a72a5 */ /* 0x010fe4000f8e00ff */
[----:B---3--:R-:W-:-:S02]  /*1470*/  UIMAD.WIDE.U32 UR22, UR6, UR12, URZ ;  /* 0x0000000c061672a5 */ /* 0x008fc4000f8e00ff */
[----:B-1----:R-:W-:Y:S02]  /*1480*/  UISETP.NE.AND UP1, UPT, UR28, 0x1, UPT ;  /* 0x000000011c00788c */ /* 0x002fe4000bf25270 */
[----:B------:R-:W-:Y:S01]  /*1490*/  UISETP.NE.AND UP2, UPT, UR21, 0x1, UPT ;  /* 0x000000011500788c */ /* 0x000fe2000bf45270 */
[----:B------:R-:W-:Y:S02]  /*14a0*/  UMOV UR10, UR11 ;  /* 0x0000000b000a7c82 */ /* 0x000fe40008000000 */
[----:B------:R-:W-:Y:S01]  /*14b0*/  UMOV UR22, UR23 ;  /* 0x0000001700167c82 */ /* 0x000fe20008000000 */
[----:B------:R-:W-:Y:S02]  /*14c0*/  @UP0 USHF.R.U32.HI UR5, URZ, UR4, UR10 ;  /* 0x00000004ff050299 */ /* 0x000fe4000801160a */
[----:B------:R-:W-:Y:S02]  /*14d0*/  UIMAD.WIDE.U32 UR24, UR20, UR15, URZ ;  /* 0x0000000f141872a5 */ /* 0x000fe4000f8e00ff */
[----:B------:R-:W-:-:S02]  /*14e0*/  UIMAD.WIDE.U32 UR10, UR5, UR8, URZ ;  /* 0x00000008050a72a5 */ /* 0x000fc4000f8e00ff */
[----:B------:R-:W-:Y:S02]  /*14f0*/  @UP1 USHF.R.U32.HI UR6, URZ, UR13, UR22 ;  /* 0x0000000dff061299 */ /* 0x000fe40008011616 */
[----:B------:R-:W-:Y:S02]  /*1500*/  UIMAD.WIDE.U32 UR18, UR16, UR12, URZ ;  /* 0x0000000c101272a5 */ /* 0x000fe4000f8e00ff */
[----:B------:R-:W-:Y:S01]  /*1510*/  UIMAD.WIDE.U32 UR22, UR6, UR8, URZ ;  /* 0x00000008061672a5 */ /* 0x000fe2000f8e00ff */
[----:B------:R-:W-:Y:S01]  /*1520*/  UMOV UR24, UR25 ;  /* 0x0000001900187c82 */ /* 0x000fe20008000000 */
[----:B------:R-:W-:Y:S01]  /*1530*/  UMOV UR10, UR11 ;  /* 0x0000000b000a7c82 */ /* 0x000fe20008000000 */
[----:B------:R-:W-:Y:S02]  /*1540*/  USHF.R.U32.HI UR24, URZ, UR4, UR24 ;  /* 0x00000004ff187299 */ /* 0x000fe40008011618 */
[----:B------:R-:W-:Y:S02]  /*1550*/  @UP2 USHF.R.U32.HI UR5, URZ, UR9, UR10 ;  /* 0x00000009ff052299 */ /* 0x000fe4000801160a */
[----:B------:R-:W-:Y:S01]  /*1560*/  UMOV UR7, UR23 ;  /* 0x0000001700077c82 */ /* 0x000fe20008000000 */
[----:B------:R-:W-:Y:S01]  /*1570*/  UMOV UR18, UR19 ;  /* 0x0000001300127c82 */ /* 0x000fe20008000000 */
[----:B------:R-:W-:-:S02]  /*1580*/  @UP2 USHF.R.U32.HI UR6, URZ, UR9, UR7 ;  /* 0x00000009ff062299 */ /* 0x000fc40008011607 */
[----:B------:R-:W-:Y:S02]  /*1590*/  USHF.R.U32.HI UR18, URZ, UR13, UR18 ;  /* 0x0000000dff127299 */ /* 0x000fe40008011612 */
[----:B------:R-:W-:Y:S02]  /*15a0*/  USEL UR4, UR20, UR24, !UP0 ;  /* 0x0000001814047287 */ /* 0x000fe4000c000000 */
[----:B------:R-:W-:Y:S02]  /*15b0*/  UIMAD UR7, UR5, UR21, URZ ;  /* 0x00000015050772a4 */ /* 0x000fe4000f8e02ff */
[----:B------:R-:W-:Y:S02]  /*15c0*/  USEL UR5, UR16, UR18, !UP1 ;  /* 0x0000001210057287 */ /* 0x000fe4000c800000 */
[----:B------:R-:W-:Y:S02]  /*15d0*/  UIMAD UR12, UR6, UR21, URZ ;  /* 0x00000015060c72a4 */ /* 0x000fe4000f8e02ff */
[----:B------:R-:W-:-:S02]  /*15e0*/  UISETP.GE.AND UP0, UPT, UR4, UR7, UPT ;  /* 0x000000070400728c */ /* 0x000fc4000bf06270 */
[----:B------:R-:W-:Y:S02]  /*15f0*/  UIMAD.WIDE.U32 UR10, UR4, UR8, URZ ;  /* 0x00000008040a72a5 */ /* 0x000fe4000f8e00ff */
[----:B------:R-:W-:Y:S02]  /*1600*/  UISETP.GE.OR UP0, UPT, UR5, UR12, UP0 ;  /* 0x0000000c0500728c */ /* 0x000fe40008706670 */
[----:B------:R-:W-:Y:S02]  /*1610*/  UIMAD.WIDE.U32 UR12, UR5, UR8, URZ ;  /* 0x00000008050c72a5 */ /* 0x000fe4000f8e00ff */
[----:B------:R-:W-:Y:S01]  /*1620*/  UIADD3 UR10, UPT, UPT, -UR4, URZ, URZ ;  /* 0x000000ff040a7290 */ /* 0x000fe2000fffe1ff */
[----:B------:R-:W-:Y:S01]  /*1630*/  UMOV UR8, UR11 ;  /* 0x0000000b00087c82 */ /* 0x000fe20008000000 */
[----:B------:R-:W-:Y:S02]  /*1640*/  UIADD3 UR11, UPT, UPT, -UR5, URZ, URZ ;  /* 0x000000ff050b7290 */ /* 0x000fe4000fffe1ff */
[----:B------:R-:W-:-:S03]  /*1650*/  USHF.R.U32.HI UR8, URZ, UR9, UR8 ;  /* 0x00000009ff087299 */ /* 0x000fc60008011608 */
[----:B------:R-:W-:Y:S01]  /*1660*/  @!UP0 UMOV UR7, UR13 ;  /* 0x0000000d00078c82 */ /* 0x000fe20008000000 */
[----:B------:R-:W-:Y:S02]  /*1670*/  UIMAD UR20, UR14, UR10, UR20 ;  /* 0x0000000a0e1472a4 */ /* 0x000fe4000f8e0214 */
[----:B------:R-:W-:Y:S02]  /*1680*/  USEL UR8, UR4, UR8, !UP2 ;  /* 0x0000000804087287 */ /* 0x000fe4000d000000 */
[----:B------:R-:W-:Y:S02]  /*1690*/  @!UP0 USHF.R.U32.HI UR7, URZ, UR9, UR7 ;  /* 0x00000009ff078299 */ /* 0x000fe40008011607 */
[----:B------:R-:W-:Y:S02]  /*16a0*/  UIADD3 UR9, UPT, UPT, -UR8, URZ, URZ ;  /* 0x000000ff08097290 */ /* 0x000fe4000fffe1ff */
[----:B------:R-:W-:Y:S02]  /*16b0*/  @!UP0 USEL UR7, UR5, UR7, !UP2 ;  /* 0x0000000705078287 */ /* 0x000fe4000d000000 */
[----:B------:R-:W-:-:S02]  /*16c0*/  UIMAD UR9, UR21, UR9, UR4 ;  /* 0x00000009150972a4 */ /* 0x000fc4000f8e0204 */
[----:B------:R-:W-:Y:S02]  /*16d0*/  @!UP0 UIADD3 UR8, UPT, UPT, UR8, -UR7, URZ ;  /* 0x8000000708088290 */ /* 0x000fe4000fffe0ff */
[----:B------:R-:W-:Y:S02]  /*16e0*/  @!UP0 UIMAD UR6, UR9, UR6, UR7 ;  /* 0x00000006090682a4 */ /* 0x000fe4000f8e0207 */
[----:B------:R-:W-:Y:S02]  /*16f0*/  @!UP0 UIMAD UR4, UR8, UR21, UR5 ;  /* 0x00000015080482a4 */ /* 0x000fe4000f8e0205 */
[----:B------:R-:W-:Y:S02]  /*1700*/  UIMAD UR16, UR28, UR11, UR16 ;  /* 0x0000000b1c1072a4 */ /* 0x000fe4000f8e0210 */
[----:B------:R-:W-:Y:S01]  /*1710*/  UIMAD UR20, UR4, UR14, UR20 ;  /* 0x0000000e041472a4 */ /* 0x000fe2000f8e0214 */
[----:B------:R-:W-:Y:S02]  /*1720*/  @!UP0 UMOV UR5, UR6 ;  /* 0x0000000600058c82 */ /* 0x000fe40008000000 */
[----:B------:R-:W-:-:S12]  /*1730*/  UIMAD UR16, UR5, UR28, UR16 ;  /* 0x0000001c051072a4 */ /* 0x000fd8000f8e0210 */
.L_x_19:
[----:B------:R-:W-:Y:S02]  /*1740*/  UISETP.NE.AND UP1, UPT, UR29, 0x1, UPT ;  /* 0x000000011d00788c */ /* 0x000fe4000bf25270 */
[----:B------:R-:W-:Y:S02]  /*1750*/  ULOP3.LUT UR27, UR27, 0xffff, URZ, 0xc0, !UPT ;  /* 0x0000ffff1b1b7892 */ /* 0x000fe4000f8ec0ff */
[----:B------:R-:W-:Y:S02]  /*1760*/  ULOP3.LUT UR26, UR26, 0xffff, URZ, 0xc0, !UPT ;  /* 0x0000ffff1a1a7892 */ /* 0x000fe4000f8ec0ff */
[----:B------:R-:W-:Y:S02]  /*1770*/  UISETP.NE.AND UP0, UPT, UR17, 0x2, UPT ;  /* 0x000000021100788c */ /* 0x000fe4000bf05270 */
[----:B------:R-:W-:Y:S02]  /*1780*/  ULOP3.LUT UR31, UR31, 0x400, URZ, 0xc0, !UPT ;  /* 0x000004001f1f7892 */ /* 0x000fe4000f8ec0ff */
[----:B------:R-:W-:-:S02]  /*1790*/  ULOP3.LUT UR30, UR30, 0x1800, URZ, 0xc0, !UPT ;  /* 0x000018001e1e7892 */ /* 0x000fc4000f8ec0ff */
[----:B------:R-:W-:Y:S02]  /*17a0*/  USHF.L.U32 UR27, UR34, UR27, URZ ;  /* 0x0000001b221b7299 */ /* 0x000fe400080006ff */
[----:B------:R-:W-:Y:S01]  /*17b0*/  USHF.L.U32 UR26, UR33, UR26, URZ ;  /* 0x0000001a211a7299 */ /* 0x000fe200080006ff */
[----:B------:R-:W-:Y:S11]  /*17c0*/  BRA.U UP1, `(.L_x_20) ;  /* 0x0000000101447547 */ /* 0x000ff6000b800000 */
[----:B------:R-:W2:Y:S01]  /*17d0*/  LDCU.128 UR8, c[0x0][0xb10] ;  /* 0x00016200ff0877ac */ /* 0x000ea20008000c00 */
[----:B------:R-:W3:Y:S01]  /*17e0*/  LDCU UR12, c[0x0][0xb0c] ;  /* 0x00016180ff0c77ac */ /* 0x000ee20008000800 */
[----:B------:R-:W4:Y:S01]  /*17f0*/  LDCU UR13, c[0x0][0xb20] ;  /* 0x00016400ff0d77ac */ /* 0x000f220008000800 */
[----:B--2---:R-:W-:Y:S02]  /*1800*/  UIMAD.WIDE.U32 UR6, UR16, UR8, URZ ;  /* 0x00000008100672a5 */ /* 0x004fe4000f8e00ff */
[----:B------:R-:W-:Y:S02]  /*1810*/  UIMAD.WIDE.U32 UR4, UR20, UR11, URZ ;  /* 0x0000000b140472a5 */ /* 0x000fe4000f8e00ff */
[----:B---3--:R-:W-:Y:S02]  /*1820*/  UISETP.NE.AND UP2, UPT, UR12, 0x1, UPT ;  /* 0x000000010c00788c */ /* 0x008fe4000bf45270 */
[----:B------:R-:W-:Y:S01]  /*1830*/  UISETP.NE.AND UP1, UPT, UR10, 0x1, UPT ;  /* 0x000000010a00788c */ /* 0x000fe2000bf25270 */
[----:B------:R-:W-:-:S02]  /*1840*/  UMOV UR6, UR7 ;  /* 0x0000000700067c82 */ /* 0x000fc40008000000 */
[----:B------:R-:W-:Y:S01]  /*1850*/  UMOV UR4, UR5 ;  /* 0x0000000500047c82 */ /* 0x000fe20008000000 */
[----:B------:R-:W-:Y:S02]  /*1860*/  USHF.R.U32.HI UR6, URZ, UR9, UR6 ;  /* 0x00000009ff067299 */ /* 0x000fe40008011606 */
[----:B----4-:R-:W-:Y:S02]  /*1870*/  USHF.R.U32.HI UR4, URZ, UR13, UR4 ;  /* 0x0000000dff047299 */ /* 0x010fe40008011604 */
[----:B------:R-:W-:Y:S02]  /*1880*/  USEL UR5, UR16, UR6, !UP2 ;  /* 0x0000000610057287 */ /* 0x000fe4000d000000 */
[----:B------:R-:W-:-:S04]  /*1890*/  USEL UR4, UR20, UR4, !UP1 ;  /* 0x0000000414047287 */ /* 0x000fc8000c800000 */
[----:B------:R-:W-:Y:S02]  /*18a0*/  UIADD3 UR6, UPT, UPT, UR5, -UR4, URZ ;  /* 0x8000000405067290 */ /* 0x000fe4000fffe0ff */
[----:B------:R-:W-:Y:S02]  /*18b0*/  UIADD3 UR4, UPT, UPT, -UR5, UR4, URZ ;  /* 0x0000000405047290 */ /* 0x000fe4000fffe1ff */
[----:B------:R-:W-:Y:S02]  /*18c0*/  UIMAD UR20, UR6, UR10, UR20 ;  /* 0x0000000a061472a4 */ /* 0x000fe4000f8e0214 */
[----:B------:R-:W-:-:S12]  /*18d0*/  UIMAD UR16, UR4, UR12, UR16 ;  /* 0x0000000c041072a4 */ /* 0x000fd8000f8e0210 */
.L_x_20:
[----:B------:R-:W-:Y:S05]  /*18e0*/  BRA.U !UP6, `(.L_x_21) ;  /* 0x000000010e0c7547 */ /* 0x000fea000b800000 */
[----:B------:R-:W-:Y:S01]  /*18f0*/  UCGABAR_WAIT ;  /* 0x0000000000007dc7 */ /* 0x000fe20008000000 */
[----:B------:R-:W-:Y:S01]  /*1900*/  CCTL.IVALL ;  /* 0x00000000ff00798f */ /* 0x000fe20002000000 */
[----:B------:R-:W-:Y:S05]  /*1910*/  BRA `(.L_x_22) ;  /* 0x0000000000047947 */ /* 0x000fea0003800000 */
.L_x_21:
[----:B------:R-:W-:Y:S06]  /*1920*/  BAR.SYNC.DEFER_BLOCKING 0x0 ;  /* 0x0000000000007b1d */ /* 0x000fec0000010000 */
.L_x_22:
[----:B------:R-:W-:Y:S05]  /*1930*/  BRA.U UP0, `(.L_x_23) ;  /* 0x0000001500907547 */ /* 0x000fea000b800000 */
[----:B------:R-:W2:Y:S01]  /*1940*/  LDCU UR7, c[0x0][0x38c] ;  /* 0x00007180ff0777ac */ /* 0x000ea20008000800 */
[----:B------:R-:W3:Y:S01]  /*1950*/  S2UR UR8, SR_CgaCtaId ;  /* 0x00000000000879c3 */ /* 0x000ee20000008800 */
[----:B------:R-:W-:Y:S01]  /*1960*/  PLOP3.LUT P1, PT, PT, PT, UP4, 0x80, 0x8 ;  /* 0x000000000008781c */ /* 0x000fe20003f2f048 */
[----:B------:R-:W-:Y:S01]  /*1970*/  IMAD.MOV.U32 R12, RZ, RZ, 0x1 ;  /* 0x00000001ff0c7424 */ /* 0x000fe200078e00ff */
[----:B------:R-:W-:Y:S01]  /*1980*/  UISETP.NE.AND UP0, UPT, UR17, URZ, UPT ;  /* 0x000000ff1100728c */ /* 0x000fe2000bf05270 */
[----:B------:R-:W-:Y:S01]  /*1990*/  ISETP.EQ.OR P2, PT, R0, RZ, P3 ;  /* 0x000000ff0000720c */ /* 0x000fe20001f42670 */
[----:B------:R-:W-:Y:S01]  /*19a0*/  UMOV UR21, 0x400 ;  /* 0x0000040000157882 */ /* 0x000fe20000000000 */
[----:B------:R-:W-:Y:S01]  /*19b0*/  USHF.L.U32 UR5, UR32, 0x5, URZ ;  /* 0x0000000520057899 */ /* 0x000fe200080006ff */
[----:B------:R-:W-:Y:S01]  /*19c0*/  PLOP3.LUT P1, PT, P1, PT, PT, 0x8, 0x80 ;  /* 0x000000000080781c */ /* 0x000fe20000f2e170 */
[----:B------:R-:W-:Y:S01]  /*19d0*/  USEL UR25, UR48, 0x2, UP0 ;  /* 0x0000000230197887 */ /* 0x000fe20008000000 */
[----:B------:R-:W-:Y:S01]  /*19e0*/  CS2R R10, SRZ ;  /* 0x00000000000a7805 */ /* 0x000fe2000001ff00 */
[----:B------:R-:W-:Y:S01]  /*19f0*/  IMAD.MOV.U32 R9, RZ, RZ, RZ ;  /* 0x000000ffff097224 */ /* 0x000fe200078e00ff */
[----:B------:R-:W4:Y:S01]  /*1a00*/  LDCU UR43, c[0x0][0x370] ;  /* 0x00006e00ff2b77ac */ /* 0x000f220008000800 */
[----:B------:R-:W-:Y:S01]  /*1a10*/  IMAD.MOV.U32 R8, RZ, RZ, 0x1 ;  /* 0x00000001ff087424 */ /* 0x000fe200078e00ff */
[----:B------:R-:W1:Y:S01]  /*1a20*/  LDCU.64 UR28, c[0x0][0x348] ;  /* 0x00006900ff1c77ac */ /* 0x000e620008000a00 */
[----:B--2---:R-:W-:-:S02]  /*1a30*/  UIADD3 UR6, UPT, UPT, UR7, 0x1f, URZ ;  /* 0x0000001f07067890 */ /* 0x004fc4000fffe0ff */
[----:B------:R-:W-:Y:S02]  /*1a40*/  UIADD3 UR49, UPT, UPT, UR7, 0x3e, URZ ;  /* 0x0000003e07317890 */ /* 0x000fe4000fffe0ff */
[----:B------:R-:W-:Y:S02]  /*1a50*/  USHF.R.S32.HI UR4, URZ, 0x1f, UR6 ;  /* 0x0000001fff047899 */ /* 0x000fe40008011406 */
[----:B---3--:R-:W-:Y:S02]  /*1a60*/  ULEA UR21, UR8, UR21, 0x18 ;  /* 0x0000001508157291 */ /* 0x008fe4000f8ec0ff */
[----:B------:R-:W-:Y:S02]  /*1a70*/  ULEA.HI UR4, UR4, UR6, URZ, 0x5 ;  /* 0x0000000604047291 */ /* 0x000fe4000f8f28ff */
[----:B------:R-:W-:Y:S02]  /*1a80*/  UIADD3 UR6, UPT, UPT, UR7, -0x1, URZ ;  /* 0xffffffff07067890 */ /* 0x000fe4000fffe0ff */
[----:B------:R-:W-:-:S02]  /*1a90*/  USHF.R.S32.HI UR45, URZ, 0x5, UR4 ;  /* 0x00000005ff2d7899 */ /* 0x000fc40008011404 */
[----:B------:R-:W-:Y:S02]  /*1aa0*/  UISETP.GE.U32.AND UP1, UPT, UR6, -0x3f, UPT ;  /* 0xffffffc10600788c */ /* 0x000fe4000bf26070 */
[----:B------:R-:W-:Y:S02]  /*1ab0*/  UISETP.LT.U32.AND UP0, UPT, UR45, 0x9, UPT ;  /* 0x000000092d00788c */ /* 0x000fe4000bf01070 */
[----:B------:R-:W-:Y:S02]  /*1ac0*/  ULEA UR38, UR31, UR21, 0x1 ;  /* 0x000000151f267291 */ /* 0x000fe4000f8e08ff */
[----:B------:R-:W-:Y:S02]  /*1ad0*/  USEL UR44, UR45, 0x9, UP0 ;  /* 0x000000092d2c7887 */ /* 0x000fe40008000000 */
[----:B------:R-:W-:Y:S02]  /*1ae0*/  ULEA UR37, UR30, UR21, 0x1 ;  /* 0x000000151e257291 */ /* 0x000fe4000f8e08ff */
[----:B------:R-:W-:-:S02]  /*1af0*/  UIADD3 UR24, UPT, UPT, UR44, -0x1, URZ ;  /* 0xffffffff2c187890 */ /* 0x000fc4000fffe0ff */
[----:B------:R-:W-:Y:S01]  /*1b00*/  @UP1 UIADD3 UR24, UPT, UPT, UR44, URZ, URZ ;  /* 0x000000ff2c181290 */ /* 0x000fe2000fffe0ff */
[----:B------:R-:W2:Y:S01]  /*1b10*/  LDCU UR41, c[0x0][0x374] ;  /* 0x00006e80ff2977ac */ /* 0x000ea20008000800 */
[----:B------:R-:W-:Y:S02]  /*1b20*/  ULOP3.LUT UR47, UR5, 0x20, URZ, 0xe2, !UPT ;  /* 0x00000020052f7892 */ /* 0x000fe4000f8ee2ff */
[----:B------:R-:W-:Y:S02]  /*1b30*/  UIADD3 UR38, UPT, UPT, UR38, 0x8800, URZ ;  /* 0x0000880026267890 */ /* 0x000fe4000fffe0ff */
[----:B------:R-:W-:Y:S02]  /*1b40*/  UIADD3 UR37, UPT, UPT, UR37, 0x11800, URZ ;  /* 0x0001180025257890 */ /* 0x000fe4000fffe0ff */
[----:B------:R-:W-:Y:S02]  /*1b50*/  UIADD3 UR46, UPT, UPT, UR45, -UR44, URZ ;  /* 0x8000002c2d2e7290 */ /* 0x000fe4000fffe0ff */
[----:B------:R-:W-:Y:S01]  /*1b60*/  UIADD3 UR24, UPT, UPT, UR24, 0x1, URZ ;  /* 0x0000000118187890 */ /* 0x000fe2000fffe0ff */
[----:B-1--4-:R-:W-:-:S11]  /*1b70*/  UMOV UR7, URZ ;  /* 0x000000ff00077c82 */ /* 0x012fd60008000000 */
.L_x_43:
[----:B-1----:R-:W1:Y:S02]  /*1b80*/  S2UR UR4, SR_CgaCtaId ;  /* 0x00000000000479c3 */ /* 0x002e640000008800 */
[----:B-1----:R-:W-:-:S09]  /*1b90*/  UISETP.NE.AND UP0, UPT, UR4, URZ, UPT ;  /* 0x000000ff0400728c */ /* 0x002fd2000bf05270 */
[----:B------:R-:W-:Y:S05]  /*1ba0*/  BRA.U UP0, `(.L_x_24) ;  /* 0x0000000100287547 */ /* 0x000fea000b800000 */
[----:B------:R-:W-:Y:S02]  /*1bb0*/  LEA R0, R9, UR21, 0x3 ;  /* 0x0000001509007c11 */ /* 0x000fe4000f8e18ff */
[----:B------:R-:W-:-:S04]  /*1bc0*/  SHF.L.U32 R3, R8, 0x1f, RZ ;  /* 0x0000001f08037819 */ /* 0x000fc800000006ff */
[----:B------:R-:W1:Y:S02]  /*1bd0*/  SYNCS.PHASECHK.TRANS64.TRYWAIT P0, [R0+URZ+0x150], R3 ;  /* 0x00015003000075a7 */ /* 0x000e6400080011ff */
[----:B-1----:R-:W-:Y:S05]  /*1be0*/  @!P0 BRA `(.L_x_25) ;  /* 0x0000007c00cc8947 */ /* 0x002fea0003800000 */
.L_x_144:
[----:B------:R3:W-:Y:S01]  /*1bf0*/  SYNCS.ARRIVE.TRANS64.A1T0 RZ, [R0+URZ+0x140], RZ ;  /* 0x000140ff00ff79a7 */ /* 0x0007e200081000ff */
[----:B------:R-:W-:-:S05]  /*1c00*/  VIADD R9, R9, 0x1 ;  /* 0x0000000109097836 */ /* 0x000fca0000000000 */
[----:B------:R-:W-:-:S04]  /*1c10*/  ISETP.NE.AND P0, PT, R9, 0x2, PT ;  /* 0x000000020900780c */ /* 0x000fc80003f05270 */
[----:B-1----:R-:W-:Y:S02]  /*1c20*/  SEL R3, RZ, 0x1, P0 ;  /* 0x00000001ff037807 */ /* 0x002fe40000000000 */
[----:B------:R-:W-:Y:S02]  /*1c30*/  SEL R9, R9, RZ, P0 ;  /* 0x000000ff09097207 */ /* 0x000fe40000000000 */
[----:B------:R-:W-:-:S07]  /*1c40*/  LOP3.LUT R8, R8, R3, RZ, 0x3c, !PT ;  /* 0x0000000308087212 */ /* 0x000fce00078e3cff */
.L_x_24:
[----:B------:R-:W-:Y:S01]  /*1c50*/  ULEA UR4, UR7, UR21, 0x3 ;  /* 0x0000001507047291 */ /* 0x000fe2000f8e18ff */
[----:B---3--:R-:W-:Y:S01]  /*1c60*/  SHF.L.U32 R0, R12, 0x1f, RZ ;  /* 0x0000001f0c007819 */ /* 0x008fe200000006ff */
[----:B------:R-:W-:Y:S02]  /*1c70*/  UISETP.GE.U32.AND UP0, UPT, UR49, 0x3f, UPT ;  /* 0x0000003f3100788c */ /* 0x000fe4000bf06070 */
[----:B------:R-:W-:Y:S02]  /*1c80*/  ULEA UR11, UR20, UR50, 0x2 ;  /* 0x00000032140b7291 */ /* 0x000fe4000f8e10ff */
[----:B------:R-:W-:Y:S02]  /*1c90*/  ULEA UR35, UR16, UR47, 0x6 ;  /* 0x0000002f10237291 */ /* 0x000fe4000f8e30ff */
[----:B------:R-:W-:Y:S01]  /*1ca0*/  USHF.L.U32 UR11, UR11, 0x6, URZ ;  /* 0x000000060b0b7899 */ /* 0x000fe200080006ff */
[----:B------:R1:W3:Y:S01]  /*1cb0*/  SYNCS.PHASECHK.TRANS64.TRYWAIT P0, [UR4+0x48], R0 ;  /* 0x00004800ff0075a7 */ /* 0x0002e20008001104 */
[----:B------:R-:W-:Y:S01]  /*1cc0*/  UMOV UR6, URZ ;  /* 0x000000ff00067c82 */ /* 0x000fe20008000000 */
[----:B------:R-:W-:Y:S09]  /*1cd0*/  BRA.U !UP0, `(.L_x_26) ;  /* 0x0000000108c87547 */ /* 0x000ff2000b800000 */
[----:B------:R-:W-:Y:S01]  /*1ce0*/  UMOV UR13, URZ ;  /* 0x000000ff000d7c82 */ /* 0x000fe20008000000 */
[----:B------:R-:W-:-:S05]  /*1cf0*/  UMOV UR4, UR7 ;  /* 0x0000000700047c82 */ /* 0x000fca0008000000 */
.L_x_32:
[----:B------:R-:W-:Y:S01]  /*1d00*/  ULEA UR33, UR4, UR21, 0x3 ;  /* 0x0000001504217291 */ /* 0x000fe2000f8e18ff */
[----:B---3--:R-:W-:Y:S01]  /*1d10*/  @!P3 MOV R2, 0x5000 ;  /* 0x000050000002b802 */ /* 0x008fe20000000f00 */
[----:B-1-3--:R-:W-:Y:S10]  /*1d20*/  @P0 BRA `(.L_x_27) ;  /* 0x00000000000c0947 */ /* 0x00aff40003800000 */
[----:B------:R-:W-:-:S04]  /*1d30*/  SHF.L.U32 R3, R12, 0x1f, RZ ;  /* 0x0000001f0c037819 */ /* 0x000fc800000006ff */
[----:B------:R-:W3:Y:S02]  /*1d40*/  SYNCS.PHASECHK.TRANS64.TRYWAIT P0, [UR33+0x48], R3 ;  /* 0x00004803ff0075a7 */ /* 0x000ee40008001121 */
[----:B---3--:R-:W-:Y:S05]  /*1d50*/  @!P0 BRA `(.L_x_28) ;  /* 0x0000007c00848947 */ /* 0x008fea0003800000 */
.L_x_27:
[----:B------:R3:W-:Y:S01]  /*1d60*/  @!P3 SYNCS.ARRIVE.TRANS64 RZ, [UR33], R2 ;  /* 0x00000002ffffb9a7 */ /* 0x0007e20008000021 */
[----:B------:R-:W-:-:S04]  /*1d70*/  ULOP3.LUT UR5, UR25, 0x2, URZ, 0xfc, !UPT ;  /* 0x0000000219057892 */ /* 0x000fc8000f8efcff */
[----:B------:R-:W-:-:S09]  /*1d80*/  UISETP.NE.AND UP0, UPT, UR5, 0x2, UPT ;  /* 0x000000020500788c */ /* 0x000fd2000bf05270 */
[----:B------:R-:W-:Y:S05]  /*1d90*/  BRA.U UP0, `(.L_x_29) ;  /* 0x0000000100047547 */ /* 0x000fea000b800000 */
[----:B--2---:R-:W-:Y:S05]  /*1da0*/  BPT.TRAP 0x1 ;  /* 0x000000040000795c */ /* 0x004fea0000300000 */
.L_x_29:
[----:B------:R-:W-:Y:S04]  /*1db0*/  BSSY.RECONVERGENT B0, `(.L_x_30) ;  /* 0x0000003000007945 */ /* 0x000fe80003800200 */
[----:B------:R-:W-:Y:S05]  /*1dc0*/  @P2 BRA `(.L_x_31) ;  /* 0x0000000000042947 */ /* 0x000fea0003800000 */
[----:B--2---:R-:W-:Y:S05]  /*1dd0*/  BPT.TRAP 0x1 ;  /* 0x000000040000795c */ /* 0x004fea0000300000 */
.L_x_31:
[----:B--2---:R-:W-:Y:S05]  /*1de0*/  BSYNC.RECONVERGENT B0 ;  /* 0x0000000000007941 */ /* 0x004fea0003800200 */
.L_x_30:
[----:B------:R-:W-:Y:S02]  /*1df0*/  UIADD3 UR5, UPT, UPT, UR4, 0x1, URZ ;  /* 0x0000000104057890 */ /* 0x000fe4000fffe0ff */
[----:B------:R-:W-:Y:S02]  /*1e00*/  USHF.L.U32 UR34, UR13, 0x5, URZ ;  /* 0x000000050d227899 */ /* 0x000fe400080006ff */
[----:B------:R-:W-:Y:S02]  /*1e10*/  UISETP.NE.AND UP0, UPT, UR5, 0x9, UPT ;  /* 0x000000090500788c */ /* 0x000fe4000bf05270 */
[----:B------:R-:W-:Y:S02]  /*1e20*/  UIADD3 UR13, UPT, UPT, UR13, 0x1, URZ ;  /* 0x000000010d0d7890 */ /* 0x000fe4000fffe0ff */
[----:B------:R-:W-:Y:S02]  /*1e30*/  USEL UR6, URZ, 0x1, UP0 ;  /* 0x00000001ff067887 */ /* 0x000fe40008000000 */
[----:B------:R-:W-:-:S02]  /*1e40*/  USEL UR7, UR5, URZ, UP0 ;  /* 0x000000ff05077287 */ /* 0x000fc40008000000 */
[----:B------:R-:W-:Y:S02]  /*1e50*/  UIADD3 UR14, UP1, UPT, UR28, 0x80, URZ ;  /* 0x000000801c0e7890 */ /* 0x000fe4000ff3e0ff */
[----:B------:R-:W-:Y:S01]  /*1e60*/  ULEA UR5, UR7, UR21, 0x3 ;  /* 0x0000001507057291 */ /* 0x000fe2000f8e18ff */
[----:B------:R-:W-:Y:S01]  /*1e70*/  LOP3.LUT R12, R12, UR6, RZ, 0x3c, !PT ;  /* 0x000000060c0c7c12 */ /* 0x000fe2000f8e3cff */
[----:B------:R-:W-:Y:S02]  /*1e80*/  ULEA UR6, UR4, UR31, 0xb ;  /* 0x0000001f04067291 */ /* 0x000fe4000f8e58ff */
[----:B------:R-:W-:Y:S01]  /*1e90*/  UIADD3.X UR15, UPT, UPT, URZ, UR29, URZ, UP1, !UPT ;  /* 0x0000001dff0f7290 */ /* 0x000fe20008ffe4ff */
[----:B-1----:R-:W-:Y:S01]  /*1ea0*/  SHF.L.U32 R0, R12, 0x1f, RZ ;  /* 0x0000001f0c007819 */ /* 0x002fe200000006ff */
[----:B------:R-:W-:Y:S02]  /*1eb0*/  ULEA UR6, UR6, UR21, 0x1 ;  /* 0x0000001506067291 */ /* 0x000fe4000f8e08ff */
[----:B------:R-:W-:Y:S01]  /*1ec0*/  UPRMT UR16, URZ, 0x5410, UR27 ;  /* 0x00005410ff107896 */ /* 0x000fe2000800001b */
[----:B------:R4:W1:Y:S01]  /*1ed0*/  SYNCS.PHASECHK.TRANS64.TRYWAIT P0, [UR5+0x48], R0 ;  /* 0x00004800ff0075a7 */ /* 0x0008620008001105 */
[----:B------:R-:W-:-:S02]  /*1ee0*/  ULEA UR5, UR4, UR30, 0xd ;  /* 0x0000001e04057291 */ /* 0x000fc4000f8e68ff */
[----:B------:R-:W-:Y:S02]  /*1ef0*/  UIADD3 UR4, UP0, UPT, UR28, 0x180, URZ ;  /* 0x000001801c047890 */ /* 0x000fe4000ff1e0ff */
[----:B------:R-:W-:Y:S02]  /*1f00*/  ULEA UR5, UR5, UR21, 0x1 ;  /* 0x0000001505057291 */ /* 0x000fe4000f8e08ff */
[----:B------:R-:W-:Y:S02]  /*1f10*/  UIADD3 UR32, UPT, UPT, UR6, 0x8800, URZ ;  /* 0x0000880006207890 */ /* 0x000fe4000fffe0ff */
[----:B------:R-:W-:Y:S02]  /*1f20*/  UIADD3 UR8, UPT, UPT, UR5, 0x11800, URZ ;  /* 0x0001180005087890 */ /* 0x000fe4000fffe0ff */
[----:B------:R-:W-:Y:S02]  /*1f30*/  UIADD3.X UR5, UPT, UPT, URZ, UR29, URZ, UP0, !UPT ;  /* 0x0000001dff057290 */ /* 0x000fe400087fe4ff */
[----:B------:R-:W-:-:S02]  /*1f40*/  UISETP.NE.AND UP0, UPT, UR13, UR24, UPT ;  /* 0x000000180d00728c */ /* 0x000fc4000bf05270 */
[----:B------:R-:W-:Y:S01]  /*1f50*/  UPRMT UR6, URZ, 0x5410, UR26 ;  /* 0x00005410ff067896 */ /* 0x000fe2000800001a */
[----:B------:R-:W-:Y:S01]  /*1f60*/  UMOV UR18, 0x0 ;  /* 0x0000000000127882 */ /* 0x000fe20000000000 */
[----:B------:R-:W-:Y:S01]  /*1f70*/  UMOV UR19, 0x10000000 ;  /* 0x1000000000137882 */ /* 0x000fe20000000000 */
[----:B------:R-:W-:Y:S01]  /*1f80*/  UMOV UR12, UR36 ;  /* 0x00000024000c7c82 */ /* 0x000fe20008000000 */
[----:B------:R-:W-:Y:S01]  /*1f90*/  UMOV UR9, UR33 ;  /* 0x0000002100097c82 */ /* 0x000fe20008000000 */
[----:B------:R-:W-:Y:S01]  /*1fa0*/  UMOV UR10, UR34 ;  /* 0x00000022000a7c82 */ /* 0x000fe20008000000 */
[----:B------:R-:W-:Y:S03]  /*1fb0*/  UTMALDG.3D.MULTICAST [UR32], [UR14], UR16, desc[UR18] ;  /* 0x000012200e0073b4 */ /* 0x000fe60008011810 */
[----:B------:R2:W-:Y:S02]  /*1fc0*/  UTMALDG.3D.MULTICAST [UR8], [UR4], UR6, desc[UR18] ;  /* 0x00001208040073b4 */ /* 0x0005e40008011806 */
[----:B--2---:R-:W-:Y:S01]  /*1fd0*/  UMOV UR6, UR24 ;  /* 0x0000001800067c82 */ /* 0x004fe20008000000 */
[----:B------:R-:W-:Y:S01]  /*1fe0*/  UMOV UR4, UR7 ;  /* 0x0000000700047c82 */ /* 0x000fe20008000000 */
[----:B----4-:R-:W-:Y:S05]  /*1ff0*/  BRA.U UP0, `(.L_x_32) ;  /* 0xfffffffd00407547 */ /* 0x010fea000b83ffff */
.L_x_26:
[----:B------:R-:W-:Y:S01]  /*2000*/  ULEA UR4, UR7, UR21, 0x3 ;  /* 0x0000001507047291 */ /* 0x000fe2000f8e18ff */
[----:B-1----:R-:W-:Y:S01]  /*2010*/  SHF.L.U32 R0, R12, 0x1f, RZ ;  /* 0x0000001f0c007819 */ /* 0x002fe200000006ff */
[----:B------:R-:W-:Y:S01]  /*2020*/  @!P1 SYNCS.ARRIVE.TRANS64.A1T0 RZ, [UR21+0xd8], RZ ;  /* 0x0000d8ffffff99a7 */ /* 0x000fe20008100015 */
[----:B------:R-:W-:-:S06]  /*2030*/  UISETP.GT.AND UP0, UPT, UR45, UR44, UPT ;  /* 0x0000002c2d00728c */ /* 0x000fcc000bf04270 */
[----:B---3--:R1:W3:Y:S03]  /*2040*/  SYNCS.PHASECHK.TRANS64.TRYWAIT P0, [UR4+0x48], R0 ;  /* 0x00004800ff0075a7 */ /* 0x0082e60008001104 */
[----:B------:R-:W-:Y:S05]  /*2050*/  BRA.U !UP0, `(.L_x_33) ;  /* 0x0000000108bc7547 */ /* 0x000fea000b800000 */
[----:B------:R-:W-:Y:S01]  /*2060*/  UIADD3 UR13, UPT, UPT, UR46, UR6, URZ ;  /* 0x000000062e0d7290 */ /* 0x000fe2000fffe0ff */
[----:B------:R-:W-:-:S11]  /*2070*/  UMOV UR4, UR7 ;  /* 0x0000000700047c82 */ /* 0x000fd60008000000 */
.L_x_39:
[----:B------:R-:W-:Y:S01]  /*2080*/  ULEA UR17, UR4, UR21, 0x3 ;  /* 0x0000001504117291 */ /* 0x000fe2000f8e18ff */
[----:B---3--:R-:W-:Y:S01]  /*2090*/  @!P3 MOV R2, 0x5000 ;  /* 0x000050000002b802 */ /* 0x008fe20000000f00 */
[----:B-1-3--:R-:W-:Y:S10]  /*20a0*/  @P0 BRA `(.L_x_34) ;  /* 0x00000000000c0947 */ /* 0x00aff40003800000 */
[----:B------:R-:W-:-:S04]  /*20b0*/  SHF.L.U32 R3, R12, 0x1f, RZ ;  /* 0x0000001f0c037819 */ /* 0x000fc800000006ff */
[----:B------:R-:W3:Y:S02]  /*20c0*/  SYNCS.PHASECHK.TRANS64.TRYWAIT P0, [UR17+0x48], R3 ;  /* 0x00004803ff0075a7 */ /* 0x000ee40008001111 */
[----:B---3--:R-:W-:Y:S05]  /*20d0*/  @!P0 BRA `(.L_x_35) ;  /* 0x0000007800bc8947 */ /* 0x008fea0003800000 */
.L_x_34:
[----:B------:R3:W-:Y:S01]  /*20e0*/  @!P3 SYNCS.ARRIVE.TRANS64 RZ, [UR17], R2 ;  /* 0x00000002ffffb9a7 */ /* 0x0007e20008000011 */
[----:B------:R-:W-:-:S04]  /*20f0*/  ULOP3.LUT UR5, UR25, 0x2, URZ, 0xfc, !UPT ;  /* 0x0000000219057892 */ /* 0x000fc8000f8efcff */
[----:B------:R-:W-:-:S09]  /*2100*/  UISETP.NE.AND UP0, UPT, UR5, 0x2, UPT ;  /* 0x000000020500788c */ /* 0x000fd2000bf05270 */
[----:B------:R-:W-:Y:S05]  /*2110*/  BRA.U UP0, `(.L_x_36) ;  /* 0x0000000100047547 */ /* 0x000fea000b800000 */
[----:B--2---:R-:W-:Y:S05]  /*2120*/  BPT.TRAP 0x1 ;  /* 0x000000040000795c */ /* 0x004fea0000300000 */
.L_x_36:
[----:B------:R-:W-:Y:S04]  /*2130*/  BSSY.RECONVERGENT B0, `(.L_x_37) ;  /* 0x0000003000007945 */ /* 0x000fe80003800200 */
[----:B------:R-:W-:Y:S05]  /*2140*/  @P2 BRA `(.L_x_38) ;  /* 0x0000000000042947 */ /* 0x000fea0003800000 */
[----:B--2---:R-:W-:Y:S05]  /*2150*/  BPT.TRAP 0x1 ;  /* 0x000000040000795c */ /* 0x004fea0000300000 */
.L_x_38:
[----:B--2---:R-:W-:Y:S05]  /*2160*/  BSYNC.RECONVERGENT B0 ;  /* 0x0000000000007941 */ /* 0x004fea0003800200 */
.L_x_37:
[----:B------:R-:W-:Y:S02]  /*2170*/  UIADD3 UR5, UPT, UPT, UR4, 0x1, URZ ;  /* 0x0000000104057890 */ /* 0x000fe4000fffe0ff */
[----:B------:R-:W-:Y:S02]  /*2180*/  UIADD3 UR14, UP1, UPT, UR28, 0x80, URZ ;  /* 0x000000801c0e7890 */ /* 0x000fe4000ff3e0ff */
[----:B------:R-:W-:Y:S02]  /*2190*/  UISETP.NE.AND UP0, UPT, UR5, 0x9, UPT ;  /* 0x000000090500788c */ /* 0x000fe4000bf05270 */
[----:B------:R-:W-:Y:S02]  /*21a0*/  ULEA UR16, UR4, UR38, 0xc ;  /* 0x0000002604107291 */ /* 0x000fe4000f8e60ff */
[----:B------:R-:W-:Y:S02]  /*21b0*/  USEL UR8, URZ, 0x1, UP0 ;  /* 0x00000001ff087887 */ /* 0x000fe40008000000 */
[----:B------:R-:W-:-:S02]  /*21c0*/  USEL UR7, UR5, URZ, UP0 ;  /* 0x000000ff05077287 */ /* 0x000fc40008000000 */
[----:B------:R-:W-:Y:S02]  /*21d0*/  UIADD3 UR22, UP0, UPT, UR28, 0x180, URZ ;  /* 0x000001801c167890 */ /* 0x000fe4000ff1e0ff */
[----:B------:R-:W-:Y:S01]  /*21e0*/  ULEA UR5, UR7, UR21, 0x3 ;  /* 0x0000001507057291 */ /* 0x000fe2000f8e18ff */
[----:B------:R-:W-:Y:S01]  /*21f0*/  LOP3.LUT R12, R12, UR8, RZ, 0x3c, !PT ;  /* 0x000000080c0c7c12 */ /* 0x000fe2000f8e3cff */
[----:B------:R-:W-:Y:S02]  /*2200*/  ULEA UR8, UR4, UR37, 0xe ;  /* 0x0000002504087291 */ /* 0x000fe4000f8e70ff */
[----:B------:R-:W-:Y:S01]  /*2210*/  USHF.L.U32 UR18, UR6, 0x5, URZ ;  /* 0x0000000506127899 */ /* 0x000fe200080006ff */
[----:B-1----:R-:W-:Y:S01]  /*2220*/  SHF.L.U32 R0, R12, 0x1f, RZ ;  /* 0x0000001f0c007819 */ /* 0x002fe200000006ff */
[----:B------:R-:W-:Y:S02]  /*2230*/  UPRMT UR4, URZ, 0x5410, UR27 ;  /* 0x00005410ff047896 */ /* 0x000fe4000800001b */
[----:B------:R-:W-:Y:S01]  /*2240*/  UIADD3.X UR15, UPT, UPT, URZ, UR29, URZ, UP1, !UPT ;  /* 0x0000001dff0f7290 */ /* 0x000fe20008ffe4ff */
[----:B------:R4:W1:Y:S01]  /*2250*/  SYNCS.PHASECHK.TRANS64.TRYWAIT P0, [UR5+0x48], R0 ;  /* 0x00004800ff0075a7 */ /* 0x0008620008001105 */
[----:B------:R-:W-:-:S02]  /*2260*/  UPRMT UR5, URZ, 0x5410, UR26 ;  /* 0x00005410ff057896 */ /* 0x000fc4000800001a */
[----:B------:R-:W-:Y:S01]  /*2270*/  UIADD3.X UR23, UPT, UPT, URZ, UR29, URZ, UP0, !UPT ;  /* 0x0000001dff177290 */ /* 0x000fe200087fe4ff */
[----:B------:R-:W-:Y:S01]  /*2280*/  UMOV UR32, 0x0 ;  /* 0x0000000000207882 */ /* 0x000fe20000000000 */
[----:B------:R-:W-:Y:S01]  /*2290*/  UMOV UR33, 0x10000000 ;  /* 0x1000000000217882 */ /* 0x000fe20000000000 */
[----:B------:R-:W-:Y:S01]  /*22a0*/  UMOV UR19, UR35 ;  /* 0x0000002300137c82 */ /* 0x000fe20008000000 */
[----:B------:R-:W-:Y:S01]  /*22b0*/  UMOV UR20, UR36 ;  /* 0x0000002400147c82 */ /* 0x000fe20008000000 */
[----:B------:R-:W-:Y:S01]  /*22c0*/  UMOV UR12, UR36 ;  /* 0x00000024000c7c82 */ /* 0x000fe20008000000 */
[----:B------:R-:W-:Y:S01]  /*22d0*/  UMOV UR9, UR17 ;  /* 0x0000001100097c82 */ /* 0x000fe20008000000 */
[----:B------:R-:W-:Y:S01]  /*22e0*/  UMOV UR10, UR18 ;  /* 0x00000012000a7c82 */ /* 0x000fe20008000000 */
[----:B------:R2:W-:Y:S01]  /*22f0*/  UTMALDG.3D.MULTICAST [UR16], [UR14], UR4, desc[UR32] ;  /* 0x000020100e0073b4 */ /* 0x0005e20008011804 */
[----:B------:R-:W-:-:S04]  /*2300*/  UIADD3 UR6, UPT, UPT, UR6, 0x1, URZ ;  /* 0x0000000106067890 */ /* 0x000fc8000fffe0ff */
[----:B------:R-:W-:Y:S01]  /*2310*/  UISETP.NE.AND UP0, UPT, UR6, UR13, UPT ;  /* 0x0000000d0600728c */ /* 0x000fe2000bf05270 */
[----:B------:R4:W-:Y:S01]  /*2320*/  UTMALDG.3D.MULTICAST [UR8], [UR22], UR5, desc[UR32] ;  /* 0x00002008160073b4 */ /* 0x0009e20008011805 */
[----:B--2---:R-:W-:-:S07]  /*2330*/  UMOV UR4, UR7 ;  /* 0x0000000700047c82 */ /* 0x004fce0008000000 */
[----:B----4-:R-:W-:Y:S05]  /*2340*/  BRA.U UP0, `(.L_x_39) ;  /* 0xfffffffd004c7547 */ /* 0x010fea000b83ffff */
.L_x_33:
[C---:B------:R-:W-:Y:S01]  /*2350*/  LEA R3, R11.reuse, UR21, 0x3 ;  /* 0x000000150b037c11 */ /* 0x040fe2000f8e18ff */
[----:B------:R-:W-:Y:S01]  /*2360*/  NOP ;  /* 0x0000000000007918 */ /* 0x000fe20000000000 */
[----:B-1----:R-:W-:Y:S02]  /*2370*/  SHF.L.U32 R0, R10, 0x1f, RZ ;  /* 0x0000001f0a007819 */ /* 0x002fe400000006ff */
[----:B------:R-:W-:Y:S02]  /*2380*/  LEA R5, R11, UR21, 0x4 ;  /* 0x000000150b057c11 */ /* 0x000fe4000f8e20ff */
[----:B---3--:R-:W1:Y:S02]  /*2390*/  SYNCS.PHASECHK.TRANS64.TRYWAIT P0, [R3+URZ+0xe0], R0 ;  /* 0x0000e000030075a7 */ /* 0x008e6400080011ff */
[----:B-1----:R-:W-:Y:S05]  /*23a0*/  @!P0 BRA `(.L_x_40) ;  /* 0x0000007800208947 */ /* 0x002fea0003800000 */
.L_x_147:
[----:B------:R-:W3:Y:S01]  /*23b0*/  LDS.128 R4, [R5+0x170] ;  /* 0x0001700005047984 */ /* 0x000ee20000000c00 */
[----:B------:R-:W-:Y:S01]  /*23c0*/  UISETP.GE.AND UP0, UPT, UR42, 0x1, UPT ;  /* 0x000000012a00788c */ /* 0x000fe2000bf06270 */
[----:B------:R-:W-:Y:S01]  /*23d0*/  @!PT LDS RZ, [RZ] ;  /* 0x00000000fffff984 */ /* 0x000fe20000000800 */
[----:B------:R-:W-:Y:S01]  /*23e0*/  @!PT LDS RZ, [RZ] ;  /* 0x00000000fffff984 */ /* 0x000fe20000000800 */
[----:B------:R-:W-:Y:S01]  /*23f0*/  @!PT LDS RZ, [RZ] ;  /* 0x00000000fffff984 */ /* 0x000fe20000000800 */
[----:B------:R-:W-:Y:S01]  /*2400*/  @!PT LDS RZ, [RZ] ;  /* 0x00000000fffff984 */ /* 0x000fe20000000800 */
[----:B------:R4:W-:Y:S06]  /*2410*/  MEMBAR.ALL.CTA ;  /* 0x0000000000007992 */ /* 0x0009ec0000008000 */
[----:B----4-:R-:W4:Y:S01]  /*2420*/  FENCE.VIEW.ASYNC.S ;  /* 0x00000000000073c6 */ /* 0x010f220000000000 */
[----:B---3--:R-:W-:-:S13]  /*2430*/  LOP3.LUT P0, RZ, R6, 0x1, RZ, 0xc0, !PT ;  /* 0x0000000106ff7812 */ /* 0x008fda000780c0ff */
[----:B----4-:R-:W-:Y:S01]  /*2440*/  VOTEU.ANY UP1, P0 ;  /* 0x0000000000ff7886 */ /* 0x010fe20000020100 */
[----:B------:R-:W-:-:S13]  /*2450*/  PLOP3.LUT P0, PT, PT, PT, UP1, 0x80, 0x8 ;  /* 0x000000000008781c */ /* 0x000fda0003f0f018 */
[----:B-1----:R-:W-:Y:S02]  /*2460*/  @P0 LOP3.LUT R0, R5, 0xffff, RZ, 0xc0, !PT ;  /* 0x0000ffff05000812 */ /* 0x002fe400078ec0ff */
[----:B------:R-:W-:Y:S02]  /*2470*/  @P0 MOV R2, R4 ;  /* 0x0000000400020202 */ /* 0x000fe40000000f00 */
[----:B------:R-:W-:Y:S01]  /*2480*/  @P0 R2UR UR5, R0 ;  /* 0x00000000000502ca */ /* 0x000fe200000e0000 */
[----:B------:R-:W-:Y:S01]  /*2490*/  VIADD R0, R3, 0xf0 ;  /* 0x000000f003007836 */ /* 0x000fe20000000000 */
[----:B------:R-:W-:Y:S02]  /*24a0*/  @P0 SHF.R.U32.HI R4, RZ, 0x10, R5 ;  /* 0x00000010ff040819 */ /* 0x000fe40000011605 */
[----:B------:R-:W-:Y:S02]  /*24b0*/  @P0 R2UR UR6, R2 ;  /* 0x00000000020602ca */ /* 0x000fe400000e0000 */
[----:B------:R-:W-:-:S02]  /*24c0*/  PRMT R0, RZ, 0x654, R0 ;  /* 0x00000654ff007816 */ /* 0x000fc40000000000 */
[----:B------:R-:W-:Y:S02]  /*24d0*/  @P0 R2UR UR4, R4 ;  /* 0x00000000040402ca */ /* 0x000fe400000e0000 */
[----:B------:R1:W-:Y:S03]  /*24e0*/  SYNCS.ARRIVE.TRANS64.RED.A1T0 RZ, [R0+URZ], RZ ;  /* 0x000000ff00ff79a7 */ /* 0x0003e600081004ff */
[----:B------:R-:W-:-:S04]  /*24f0*/  @UP1 UMOV UR39, UR5 ;  /* 0x0000000500271c82 */ /* 0x000fc80008000000 */
[----:B------:R-:W-:-:S04]  /*2500*/  @UP1 UMOV UR40, UR6 ;  /* 0x0000000600281c82 */ /* 0x000fc80008000000 */
[----:B------:R-:W-:Y:S01]  /*2510*/  @UP1 UMOV UR36, UR4 ;  /* 0x0000000400241c82 */ /* 0x000fe20008000000 */
[----:B------:R-:W-:Y:S05]  /*2520*/  BRA.U !UP0, `(.L_x_41) ;  /* 0x0000000108d47547 */ /* 0x000fea000b800000 */
[----:B------:R-:W2:Y:S01]  /*2530*/  LDCU.128 UR12, c[0x0][0xb10] ;  /* 0x00016200ff0c77ac */ /* 0x000ea20008000c00 */
[----:B------:R-:W3:Y:S01]  /*2540*/  LDCU UR22, c[0x0][0xb20] ;  /* 0x00016400ff1677ac */ /* 0x000ee20008000800 */
[----:B------:R-:W4:Y:S01]  /*2550*/  LDCU UR20, c[0x0][0xb0c] ;  /* 0x00016180ff1477ac */ /* 0x000f220008000800 */
[----:B------:R-:W1:Y:S01]  /*2560*/  LDCU.64 UR8, c[0x0][0xb28] ;  /* 0x00016500ff0877ac */ /* 0x000e620008000a00 */
[----:B------:R-:W-:Y:S02]  /*2570*/  UISETP.NE.AND UP3, UPT, UR42, 0x1, UPT ;  /* 0x000000012a00788c */ /* 0x000fe4000bf65270 */
[----:B--2---:R-:W-:Y:S02]  /*2580*/  UIMAD.WIDE.U32 UR10, UR41, UR15, URZ ;  /* 0x0000000f290a72a5 */ /* 0x004fe4000f8e00ff */
[----:B------:R-:W-:Y:S02]  /*2590*/  UIMAD.WIDE.U32 UR4, UR43, UR12, URZ ;  /* 0x0000000c2b0472a5 */ /* 0x000fe4000f8e00ff */
[----:B------:R-:W-:-:S02]  /*25a0*/  UISETP.NE.AND UP0, UPT, UR14, 0x1, UPT ;  /* 0x000000010e00788c */ /* 0x000fc4000bf05270 */
[----:B------:R-:W-:Y:S01]  /*25b0*/  UIMAD.WIDE.U32 UR18, UR39, UR15, URZ ;  /* 0x0000000f271272a5 */ /* 0x000fe2000f8e00ff */
[----:B------:R-:W-:Y:S02]  /*25c0*/  UMOV UR10, UR11 ;  /* 0x0000000b000a7c82 */ /* 0x000fe40008000000 */
[----:B------:R-:W-:Y:S01]  /*25d0*/  UMOV UR4, UR5 ;  /* 0x0000000500047c82 */ /* 0x000fe20008000000 */
[----:B---3--:R-:W-:Y:S02]  /*25e0*/  USHF.R.U32.HI UR10, URZ, UR22, UR10 ;  /* 0x00000016ff0a7299 */ /* 0x008fe4000801160a */
[----:B----4-:R-:W-:Y:S02]  /*25f0*/  UISETP.NE.AND UP2, UPT, UR20, 0x1, UPT ;  /* 0x000000011400788c */ /* 0x010fe4000bf45270 */
[----:B------:R-:W-:Y:S02]  /*2600*/  USHF.R.U32.HI UR4, URZ, UR13, UR4 ;  /* 0x0000000dff047299 */ /* 0x000fe40008011604 */
[----:B------:R-:W-:-:S02]  /*2610*/  USEL UR5, UR41, UR10, !UP0 ;  /* 0x0000000a29057287 */ /* 0x000fc4000c000000 */
[----:B------:R-:W-:Y:S02]  /*2620*/  USEL UR6, UR43, UR4, !UP2 ;  /* 0x000000042b067287 */ /* 0x000fe4000d000000 */
[----:B-1----:R-:W-:Y:S01]  /*2630*/  UIMAD.WIDE.U32 UR10, UR5, UR8, URZ ;  /* 0x00000008050a72a5 */ /* 0x002fe2000f8e00ff */
[----:B------:R-:W-:Y:S01]  /*2640*/  UMOV UR4, UR19 ;  /* 0x0000001300047c82 */ /* 0x000fe20008000000 */
[----:B------:R-:W-:Y:S02]  /*2650*/  UIMAD.WIDE.U32 UR16, UR40, UR12, URZ ;  /* 0x0000000c281072a5 */ /* 0x000fe4000f8e00ff */
[----:B------:R-:W-:-:S03]  /*2660*/  UIMAD.WIDE.U32 UR18, UR6, UR8, URZ ;  /* 0x00000008061272a5 */ /* 0x000fc6000f8e00ff */
[----:B------:R-:W-:Y:S01]  /*2670*/  UMOV UR10, UR11 ;  /* 0x0000000b000a7c82 */ /* 0x000fe20008000000 */
[----:B------:R-:W-:Y:S02]  /*2680*/  USHF.R.U32.HI UR4, URZ, UR22, UR4 ;  /* 0x00000016ff047299 */ /* 0x000fe40008011604 */
[----:B------:R-:W-:Y:S01]  /*2690*/  @UP3 USHF.R.U32.HI UR5, URZ, UR9, UR10 ;  /* 0x00000009ff053299 */ /* 0x000fe2000801160a */
[----:B------:R-:W-:Y:S01]  /*26a0*/  UMOV UR16, UR17 ;  /* 0x0000001100107c82 */ /* 0x000fe20008000000 */
[----:B------:R-:W-:Y:S01]  /*26b0*/  UMOV UR18, UR19 ;  /* 0x0000001300127c82 */ /* 0x000fe20008000000 */
[----:B------:R-:W-:Y:S02]  /*26c0*/  USHF.R.U32.HI UR13, URZ, UR13, UR16 ;  /* 0x0000000dff0d7299 */ /* 0x000fe40008011610 */
[----:B------:R-:W-:Y:S02]  /*26d0*/  USEL UR4, UR39, UR4, !UP0 ;  /* 0x0000000427047287 */ /* 0x000fe4000c000000 */
[----:B------:R-:W-:-:S02]  /*26e0*/  @UP3 USHF.R.U32.HI UR6, URZ, UR9, UR18 ;  /* 0x00000009ff063299 */ /* 0x000fc40008011612 */
[----:B------:R-:W-:Y:S02]  /*26f0*/  UIMAD UR10, UR42, UR5, URZ ;  /* 0x000000052a0a72a4 */ /* 0x000fe4000f8e02ff */
[----:B------:R-:W-:Y:S02]  /*2700*/  USEL UR5, UR40, UR13, !UP2 ;  /* 0x0000000d28057287 */ /* 0x000fe4000d000000 */
[----:B------:R-:W-:Y:S02]  /*2710*/  UIMAD UR12, UR42, UR6, URZ ;  /* 0x000000062a0c72a4 */ /* 0x000fe4000f8e02ff */
[----:B------:R-:W-:Y:S02]  /*2720*/  UISETP.GE.AND UP0, UPT, UR4, UR10, UPT ;  /* 0x0000000a0400728c */ /* 0x000fe4000bf06270 */
[----:B------:R-:W-:Y:S02]  /*2730*/  UIMAD.WIDE.U32 UR10, UR4, UR8, URZ ;  /* 0x00000008040a72a5 */ /* 0x000fe4000f8e00ff */
[----:B------:R-:W-:-:S02]  /*2740*/  UISETP.GE.OR UP0, UPT, UR5, UR12, UP0 ;  /* 0x0000000c0500728c */ /* 0x000fc40008706670 */
        /* <DEDUP_REMOVED lines=19> */
.L_x_41:
[----:B------:R-:W3:Y:S02]  /*2880*/  LDCU UR4, c[0x0][0xb30] ;  /* 0x00016600ff0477ac */ /* 0x000ee40008000800 */
[----:B---3--:R-:W-:-:S09]  /*2890*/  UISETP.NE.AND UP0, UPT, UR4, 0x1, UPT ;  /* 0x000000010400788c */ /* 0x008fd2000bf05270 */
[----:B------:R-:W-:Y:S05]  /*28a0*/  BRA.U UP0, `(.L_x_42) ;  /* 0x0000000100447547 */ /* 0x000fea000b800000 */
[----:B------:R-:W3:Y:S01]  /*28b0*/  LDCU.128 UR12, c[0x0][0xb10] ;  /* 0x00016200ff0c77ac */ /* 0x000ee20008000c00 */
[----:B------:R-:W4:Y:S01]  /*28c0*/  LDCU UR10, c[0x0][0xb0c] ;  /* 0x00016180ff0a77ac */ /* 0x000f220008000800 */
[----:B------:R-:W1:Y:S01]  /*28d0*/  LDCU UR6, c[0x0][0xb20] ;  /* 0x00016400ff0677ac */ /* 0x000e620008000800 */
[----:B---3--:R-:W-:Y:S02]  /*28e0*/  UIMAD.WIDE.U32 UR8, UR40, UR12, URZ ;  /* 0x0000000c280872a5 */ /* 0x008fe4000f8e00ff */
[----:B------:R-:W-:Y:S02]  /*28f0*/  UIMAD.WIDE.U32 UR4, UR39, UR15, URZ ;  /* 0x0000000f270472a5 */ /* 0x000fe4000f8e00ff */
[----:B----4-:R-:W-:Y:S02]  /*2900*/  UISETP.NE.AND UP2, UPT, UR10, 0x1, UPT ;  /* 0x000000010a00788c */ /* 0x010fe4000bf45270 */
[----:B------:R-:W-:Y:S01]  /*2910*/  UISETP.NE.AND UP0, UPT, UR14, 0x1, UPT ;  /* 0x000000010e00788c */ /* 0x000fe2000bf05270 */
[----:B------:R-:W-:-:S02]  /*2920*/  UMOV UR8, UR9 ;  /* 0x0000000900087c82 */ /* 0x000fc40008000000 */
[----:B------:R-:W-:Y:S01]  /*2930*/  UMOV UR4, UR5 ;  /* 0x0000000500047c82 */ /* 0x000fe20008000000 */
[----:B------:R-:W-:Y:S02]  /*2940*/  USHF.R.U32.HI UR13, URZ, UR13, UR8 ;  /* 0x0000000dff0d7299 */ /* 0x000fe40008011608 */
[----:B-1----:R-:W-:Y:S02]  /*2950*/  USHF.R.U32.HI UR4, URZ, UR6, UR4 ;  /* 0x00000006ff047299 */ /* 0x002fe40008011604 */
[----:B------:R-:W-:Y:S02]  /*2960*/  USEL UR5, UR40, UR13, !UP2 ;  /* 0x0000000d28057287 */ /* 0x000fe4000d000000 */
[----:B------:R-:W-:-:S04]  /*2970*/  USEL UR4, UR39, UR4, !UP0 ;  /* 0x0000000427047287 */ /* 0x000fc8000c000000 */
[----:B------:R-:W-:Y:S02]  /*2980*/  UIADD3 UR6, UPT, UPT, UR5, -UR4, URZ ;  /* 0x8000000405067290 */ /* 0x000fe4000fffe0ff */
[----:B------:R-:W-:Y:S02]  /*2990*/  UIADD3 UR4, UPT, UPT, -UR5, UR4, URZ ;  /* 0x0000000405047290 */ /* 0x000fe4000fffe1ff */
[----:B------:R-:W-:Y:S02]  /*29a0*/  UIMAD UR39, UR6, UR14, UR39 ;  /* 0x0000000e062772a4 */ /* 0x000fe4000f8e0227 */
[----:B------:R-:W-:-:S12]  /*29b0*/  UIMAD UR40, UR4, UR10, UR40 ;  /* 0x0000000a042872a4 */ /* 0x000fd8000f8e0228 */
.L_x_42:
[----:B------:R-:W-:Y:S01]  /*29c0*/  VIADD R11, R11, 0x1 ;  /* 0x000000010b0b7836 */ /* 0x000fe20000000000 */
[----:B------:R-:W-:Y:S02]  /*29d0*/  R2UR UR5, R84 ;  /* 0x00000000540572ca */ /* 0x000fe400000e0000 */
[----:B------:R-:W-:Y:S02]  /*29e0*/  R2UR UR4, R83 ;  /* 0x00000000530472ca */ /* 0x000fe400000e0000 */
[C---:B------:R-:W-:Y:S02]  /*29f0*/  ISETP.NE.AND P0, PT, R11.reuse, 0x2, PT ;  /* 0x000000020b00780c */ /* 0x040fe40003f05270 */
[----:B------:R-:W-:Y:S02]  /*2a00*/  PLOP3.LUT P1, PT, PT, PT, PT, 0x80, 0x8 ;  /* 0x000000000008781c */ /* 0x000fe40003f2f070 */
[----:B------:R-:W-:Y:S02]  /*2a10*/  SEL R3, RZ, 0x1, P0 ;  /* 0x00000001ff037807 */ /* 0x000fe40000000000 */
[----:B------:R-:W-:-:S02]  /*2a20*/  SEL R11, R11, RZ, P0 ;  /* 0x000000ff0b0b7207 */ /* 0x000fc40000000000 */
[----:B------:R-:W-:Y:S01]  /*2a30*/  LOP3.LUT R10, R10, R3, RZ, 0x3c, !PT ;  /* 0x000000030a0a7212 */ /* 0x000fe200078e3cff */
[----:B------:R-:W-:Y:S02]  /*2a40*/  UIADD3 UR16, UPT, UPT, UR40, UR5, URZ ;  /* 0x0000000528107290 */ /* 0x000fe4000fffe0ff */
[----:B------:R-:W-:Y:S01]  /*2a50*/  UIADD3 UR20, UPT, UPT, UR39, UR4, URZ ;  /* 0x0000000427147290 */ /* 0x000fe2000fffe0ff */
[----:B------:R-:W-:Y:S11]  /*2a60*/  BRA.U UP1, `(.L_x_43) ;  /* 0xfffffff101447547 */ /* 0x000ff6000b83ffff */
[----:B------:R-:W-:Y:S01]  /*2a70*/  UIADD3 UR21, UPT, UPT, UR21, 0x48, URZ ;  /* 0x0000004815157890 */ /* 0x000fe2000fffe0ff */
[----:B------:R-:W-:-:S03]  /*2a80*/  SHF.L.U32 R3, R12, 0x1f, RZ ;  /* 0x0000001f0c037819 */ /* 0x000fc600000006ff */
[----:B------:R-:W-:-:S09]  /*2a90*/  ULEA UR4, UR7, UR21, 0x3 ;  /* 0x0000001507047291 */ /* 0x000fd2000f8e18ff */
[----:B------:R-:W3:Y:S02]  /*2aa0*/  SYNCS.PHASECHK.TRANS64.TRYWAIT P0, [UR4], R3 ;  /* 0x00000003ff0075a7 */ /* 0x000ee40008001104 */
[----:B---3--:R-:W-:Y:S05]  /*2ab0*/  @!P0 BRA `(.L_x_44) ;  /* 0x0000007000708947 */ /* 0x008fea0003800000 */
.L_x_149:
[----:B------:R-:W-:-:S04]  /*2ac0*/  UIADD3 UR4, UPT, UPT, UR7, 0x1, URZ ;  /* 0x0000000107047890 */ /* 0x000fc8000fffe0ff */
[----:B------:R-:W-:-:S04]  /*2ad0*/  UISETP.NE.AND UP0, UPT, UR4, 0x9, UPT ;  /* 0x000000090400788c */ /* 0x000fc8000bf05270 */
[----:B------:R-:W-:Y:S02]  /*2ae0*/  USEL UR6, URZ, 0x1, UP0 ;  /* 0x00000001ff067887 */ /* 0x000fe40008000000 */
[----:B------:R-:W-:-:S04]  /*2af0*/  USEL UR4, UR4, URZ, UP0 ;  /* 0x000000ff04047287 */ /* 0x000fc80008000000 */
[----:B------:R-:W-:Y:S01]  /*2b00*/  ULEA UR5, UR4, UR21, 0x3 ;  /* 0x0000001504057291 */ /* 0x000fe2000f8e18ff */
[----:B------:R-:W-:-:S04]  /*2b10*/  LOP3.LUT R2, R12, UR6, RZ, 0x3c, !PT ;  /* 0x000000060c027c12 */ /* 0x000fc8000f8e3cff */
[----:B-1----:R-:W-:-:S04]  /*2b20*/  SHF.L.U32 R3, R2, 0x1f, RZ ;  /* 0x0000001f02037819 */ /* 0x002fc800000006ff */
[----:B------:R-:W1:Y:S02]  /*2b30*/  SYNCS.PHASECHK.TRANS64.TRYWAIT P0, [UR5], R3 ;  /* 0x00000003ff0075a7 */ /* 0x000e640008001105 */
[----:B-1----:R-:W-:Y:S05]  /*2b40*/  @!P0 BRA `(.L_x_45) ;  /* 0x0000007000648947 */ /* 0x002fea0003800000 */
.L_x_151:
        /* <DEDUP_REMOVED lines=9> */
.L_x_153:
        /* <DEDUP_REMOVED lines=9> */
.L_x_155:
        /* <DEDUP_REMOVED lines=9> */
.L_x_157:
        /* <DEDUP_REMOVED lines=9> */
.L_x_159:
        /* <DEDUP_REMOVED lines=9> */
.L_x_161:
        /* <DEDUP_REMOVED lines=9> */
.L_x_163:
[----:B------:R-:W-:-:S04]  /*2eb0*/  UIADD3 UR4, UPT, UPT, UR4, 0x1, URZ ;  /* 0x0000000104047890 */ /* 0x000fc8000fffe0ff */
[----:B------:R-:W-:-:S04]  /*2ec0*/  UISETP.NE.AND UP0, UPT, UR4, 0x9, UPT ;  /* 0x000000090400788c */ /* 0x000fc8000bf05270 */
[----:B------:R-:W-:Y:S02]  /*2ed0*/  USEL UR5, URZ, 0x1, UP0 ;  /* 0x00000001ff057887 */ /* 0x000fe40008000000 */
[----:B------:R-:W-:-:S04]  /*2ee0*/  USEL UR4, UR4, URZ, UP0 ;  /* 0x000000ff04047287 */ /* 0x000fc80008000000 */
[----:B------:R-:W-:Y:S01]  /*2ef0*/  ULEA UR4, UR4, UR21, 0x3 ;  /* 0x0000001504047291 */ /* 0x000fe2000f8e18ff */
[----:B-1----:R-:W-:-:S04]  /*2f00*/  LOP3.LUT R3, R2, UR5, RZ, 0x3c, !PT ;  /* 0x0000000502037c12 */ /* 0x002fc8000f8e3cff */
[----:B------:R-:W-:Y:S01]  /*2f10*/  SHF.L.U32 R3, R3, 0x1f, RZ ;  /* 0x0000001f03037819 */ /* 0x000fe200000006ff */
[----:B------:R-:W-:-:S07]  /*2f20*/  IMAD.U32 R0, RZ, RZ, UR4 ;  /* 0x00000004ff007e24 */ /* 0x000fce000f8e00ff */
.L_x_52:
[----:B-1----:R1:W3:Y:S02]  /*2f30*/  SYNCS.PHASECHK.TRANS64.TRYWAIT P0, [R0+URZ], R3 ;  /* 0x00000003000075a7 */ /* 0x0022e400080011ff */
[----:B---3--:R-:W-:Y:S05]  /*2f40*/  @!P0 NANOSLEEP.SYNCS 0x989680 ;  /* 0x009896800000895d */ /* 0x008fea0003900000 */
[----:B------:R-:W3:Y:S02]  /*2f50*/  @!P0 SYNCS.PHASECHK.TRANS64 P0, [R0+URZ], R3 ;  /* 0x00000003000085a7 */ /* 0x000ee400080010ff */
[----:B--23--:R-:W-:Y:S05]  /*2f60*/  @P0 EXIT ;  /* 0x000000000000094d */ /* 0x00cfea0003800000 */
[----:B------:R-:W-:Y:S05]  /*2f70*/  BRA `(.L_x_52) ;  /* 0xfffffffc00ec7947 */ /* 0x000fea000383ffff */
.L_x_23:
[----:B------:R-:W2:Y:S02]  /*2f80*/  S2UR UR4, SR_CgaCtaId ;  /* 0x00000000000479c3 */ /* 0x000ea40000008800 */
[----:B--2---:R-:W-:-:S04]  /*2f90*/  UISETP.NE.AND UP0, UPT, UR4, URZ, UPT ;  /* 0x000000ff0400728c */ /* 0x004fc8000bf05270 */
[----:B------:R-:W-:-:S09]  /*2fa0*/  UISETP.NE.OR UP0, UPT, UR17, 0x1, UP0 ;  /* 0x000000011100788c */ /* 0x000fd20008705670 */
[----:B------:R-:W-:Y:S05]  /*2fb0*/  BRA.U UP0, `(.L_x_53) ;  /* 0x00000005004c7547 */ /* 0x000fea000b800000 */
[----:B------:R-:W2:Y:S01]  /*2fc0*/  S2UR UR5, SR_CgaCtaId ;  /* 0x00000000000579c3 */ /* 0x000ea20000008800 */
[----:B------:R-:W-:Y:S01]  /*2fd0*/  UMOV UR4, 0x400 ;  /* 0x0000040000047882 */ /* 0x000fe20000000000 */
[----:B------:R-:W-:Y:S01]  /*2fe0*/  ISETP.GE.U32.AND P2, PT, R0, 0x8, PT ;  /* 0x000000080000780c */ /* 0x000fe20003f46070 */
[----:B------:R-:W-:Y:S01]  /*2ff0*/  IMAD.MOV.U32 R12, RZ, RZ, 0x1 ;  /* 0x00000001ff0c7424 */ /* 0x000fe200078e00ff */
[----:B------:R-:W-:Y:S02]  /*3000*/  CS2R R10, SRZ ;  /* 0x00000000000a7805 */ /* 0x000fe4000001ff00 */
[----:B------:R-:W-:Y:S01]  /*3010*/  CS2R R8, SRZ ;  /* 0x0000000000087805 */ /* 0x000fe2000001ff00 */
[----:B--2---:R-:W-:-:S03]  /*3020*/  ULEA UR6, UR5, UR4, 0x18 ;  /* 0x0000000405067291 */ /* 0x004fc6000f8ec0ff */
[----:B------:R-:W-:-:S09]  /*3030*/  UMOV UR5, URZ ;  /* 0x000000ff00057c82 */ /* 0x000fd20008000000 */
.L_x_57:
[----:B------:R-:W-:Y:S02]  /*3040*/  LEA R2, R8, UR6, 0x3 ;  /* 0x0000000608027c11 */ /* 0x000fe4000f8e18ff */
[----:B------:R-:W-:-:S03]  /*3050*/  SHF.L.U32 R5, R9, 0x1f, RZ ;  /* 0x0000001f09057819 */ /* 0x000fc600000006ff */
[----:B------:R-:W-:Y:S01]  /*3060*/  VIADD R4, R2, 0x150 ;  /* 0x0000015002047836 */ /* 0x000fe20000000000 */
[----:B------:R-:W2:Y:S02]  /*3070*/  SYNCS.PHASECHK.TRANS64.TRYWAIT P0, [R2+URZ+0x140], R5 ;  /* 0x00014005020075a7 */ /* 0x000ea400080011ff */
[----:B--2---:R-:W-:Y:S05]  /*3080*/  @!P0 BRA `(.L_x_54) ;  /* 0x0000006c00bc8947 */ /* 0x004fea0003800000 */
.L_x_164:
[----:B------:R-:W-:Y:S01]  /*3090*/  ULEA UR4, UR5, UR6, 0x3 ;  /* 0x0000000605047291 */ /* 0x000fe2000f8e18ff */
[----:B------:R-:W-:Y:S02]  /*30a0*/  PRMT R4, RZ, 0x654, R4 ;  /* 0x00000654ff047816 */ /* 0x000fe40000000004 */
[----:B--2---:R-:W-:Y:S01]  /*30b0*/  SHF.L.U32 R5, R12, 0x1f, RZ ;  /* 0x0000001f0c057819 */ /* 0x004fe200000006ff */
[----:B------:R-:W-:Y:S01]  /*30c0*/  UIADD3 UR7, UPT, UPT, UR4, 0xe0, URZ ;  /* 0x000000e004077890 */ /* 0x000fe2000fffe0ff */
[----:B------:R2:W-:Y:S05]  /*30d0*/  SYNCS.ARRIVE.TRANS64.RED.A1T0 RZ, [R4+URZ], RZ ;  /* 0x000000ff04ff79a7 */ /* 0x0005ea00081004ff */
[----:B------:R-:W-:Y:S01]  /*30e0*/  IMAD.U32 R7, RZ, RZ, UR7 ;  /* 0x00000007ff077e24 */ /* 0x000fe2000f8e00ff */
[----:B------:R-:W3:Y:S04]  /*30f0*/  SYNCS.PHASECHK.TRANS64.TRYWAIT P0, [UR4+0xf0], R5 ;  /* 0x0000f005ff0075a7 */ /* 0x000ee80008001104 */
[----:B------:R-:W-:Y:S01]  /*3100*/  PRMT R6, R0, 0x654, R7 ;  /* 0x0000065400067816 */ /* 0x000fe20000000007 */
[----:B--2---:R-:W-:Y:S01]  /*3110*/  @!P2 IMAD.MOV.U32 R4, RZ, RZ, 0x10 ;  /* 0x00000010ff04a424 */ /* 0x004fe200078e00ff */
[----:B---3--:R-:W-:Y:S06]  /*3120*/  @!P0 BRA `(.L_x_55) ;  /* 0x0000006c00a88947 */ /* 0x008fec0003800000 */
.L_x_166:
[----:B------:R-:W-:Y:S01]  /*3130*/  ULEA UR8, UR5, UR6, 0x4 ;  /* 0x0000000605087291 */ /* 0x000fe2000f8e20ff */
[----:B------:R-:W-:Y:S01]  /*3140*/  SEL R3, R6, R3, !P2 ;  /* 0x0000000306037207 */ /* 0x000fe20005000000 */
[----:B------:R-:W-:Y:S01]  /*3150*/  UIADD3 UR9, UPT, UPT, UR4, 0xe0, URZ ;  /* 0x000000e004097890 */ /* 0x000fe2000fffe0ff */
[----:B--2---:R-:W-:Y:S01]  /*3160*/  LEA R2, R11, UR6, 0x3 ;  /* 0x000000060b027c11 */ /* 0x004fe2000f8e18ff */
[----:B------:R-:W-:Y:S01]  /*3170*/  UIADD3 UR8, UPT, UPT, UR8, 0x170, URZ ;  /* 0x0000017008087890 */ /* 0x000fe2000fffe0ff */
[----:B------:R-:W-:Y:S01]  /*3180*/  SHF.L.U32 R5, R10, 0x1f, RZ ;  /* 0x0000001f0a057819 */ /* 0x000fe200000006ff */
[----:B------:R2:W-:Y:S01]  /*3190*/  @!P2 SYNCS.ARRIVE.TRANS64.RED RZ, [R3+URZ], R4 ;  /* 0x0000000403ffa9a7 */ /* 0x0005e200080004ff */
[----:B------:R-:W-:Y:S01]  /*31a0*/  UIADD3 UR4, UPT, UPT, UR5, 0x1, URZ ;  /* 0x0000000105047890 */ /* 0x000fe2000fffe0ff */
[----:B------:R-:W-:-:S03]  /*31b0*/  VIADD R8, R8, 0x1 ;  /* 0x0000000108087836 */ /* 0x000fc60000000000 */
[----:B------:R-:W-:Y:S02]  /*31c0*/  UISETP.NE.AND UP0, UPT, UR4, 0x2, UPT ;  /* 0x000000020400788c */ /* 0x000fe4000bf05270 */
[----:B------:R-:W-:Y:S06]  /*31d0*/  UGETNEXTWORKID.BROADCAST [UR8], [UR9] ;  /* 0x00000000080073ca */ /* 0x000fec0008000100 */
[----:B------:R-:W-:Y:S01]  /*31e0*/  USEL UR7, URZ, 0x1, UP0 ;  /* 0x00000001ff077887 */ /* 0x000fe20008000000 */
[----:B------:R-:W-:Y:S01]  /*31f0*/  ISETP.NE.AND P0, PT, R8, 0x2, PT ;  /* 0x000000020800780c */ /* 0x000fe20003f05270 */
[----:B------:R-:W-:Y:S01]  /*3200*/  USEL UR5, UR4, URZ, UP0 ;  /* 0x000000ff04057287 */ /* 0x000fe20008000000 */
[----:B------:R-:W3:Y:S03]  /*3210*/  SYNCS.PHASECHK.TRANS64.TRYWAIT P1, [R2+URZ+0xe0], R5 ;  /* 0x0000e005020075a7 */ /* 0x000ee600080211ff */
[----:B------:R-:W-:Y:S01]  /*3220*/  LOP3.LUT R12, R12, UR7, RZ, 0x3c, !PT ;  /* 0x000000070c0c7c12 */ /* 0x000fe2000f8e3cff */
[----:B--23--:R-:W-:Y:S07]  /*3230*/  @!P1 BRA `(.L_x_56) ;  /* 0x0000006c007c9947 */ /* 0x00cfee0003800000 */
.L_x_167:
[C---:B------:R-:W-:Y:S01]  /*3240*/  LEA R4, R11.reuse, UR6, 0x4 ;  /* 0x000000060b047c11 */ /* 0x040fe2000f8e20ff */
[----:B--2---:R-:W-:Y:S01]  /*3250*/  VIADD R2, R2, 0xf0 ;  /* 0x000000f002027836 */ /* 0x004fe20000000000 */
[----:B------:R-:W-:Y:S01]  /*3260*/  SEL R8, R8, RZ, P0 ;  /* 0x000000ff08087207 */ /* 0x000fe20000000000 */
[----:B------:R-:W-:-:S03]  /*3270*/  VIADD R11, R11, 0x1 ;  /* 0x000000010b0b7836 */ /* 0x000fc60000000000 */
[----:B------:R-:W2:Y:S01]  /*3280*/  LDS.128 R4, [R4+0x170] ;  /* 0x0001700004047984 */ /* 0x000ea20000000c00 */
[----:B------:R-:W-:Y:S02]  /*3290*/  PRMT R2, RZ, 0x654, R2 ;  /* 0x00000654ff027816 */ /* 0x000fe40000000002 */
[C---:B------:R-:W-:Y:S01]  /*32a0*/  ISETP.NE.AND P1, PT, R11.reuse, 0x2, PT ;  /* 0x000000020b00780c */ /* 0x040fe20003f25270 */
[----:B------:R-:W-:Y:S01]  /*32b0*/  @!PT LDS RZ, [RZ] ;  /* 0x00000000fffff984 */ /* 0x000fe20000000800 */
[----:B------:R-:W-:Y:S01]  /*32c0*/  @!PT LDS RZ, [RZ] ;  /* 0x00000000fffff984 */ /* 0x000fe20000000800 */
[----:B------:R-:W-:Y:S01]  /*32d0*/  @!PT LDS RZ, [RZ] ;  /* 0x00000000fffff984 */ /* 0x000fe20000000800 */
[----:B------:R-:W-:Y:S01]  /*32e0*/  @!PT LDS RZ, [RZ] ;  /* 0x00000000fffff984 */ /* 0x000fe20000000800 */
[----:B------:R3:W-:Y:S06]  /*32f0*/  MEMBAR.ALL.CTA ;  /* 0x0000000000007992 */ /* 0x0007ec0000008000 */
[----:B---3--:R-:W3:Y:S01]  /*3300*/  FENCE.VIEW.ASYNC.S ;  /* 0x00000000000073c6 */ /* 0x008ee20000000000 */
[----:B------:R-:W-:Y:S01]  /*3310*/  SEL R11, R11, RZ, P1 ;  /* 0x000000ff0b0b7207 */ /* 0x000fe20000800000 */
[----:B---3--:R3:W-:Y:S01]  /*3320*/  SYNCS.ARRIVE.TRANS64.RED.A1T0 RZ, [R2+URZ], RZ ;  /* 0x000000ff02ff79a7 */ /* 0x0087e200081004ff */
[----:B--2---:R-:W-:-:S02]  /*3330*/  LOP3.LUT P3, RZ, R6, 0x1, RZ, 0xc0, !PT ;  /* 0x0000000106ff7812 */ /* 0x004fc4000786c0ff */
[----:B------:R-:W-:-:S04]  /*3340*/  SEL R5, RZ, 0x1, P1 ;  /* 0x00000001ff057807 */ /* 0x000fc80000800000 */
[----:B------:R-:W-:Y:S02]  /*3350*/  LOP3.LUT R10, R10, R5, RZ, 0x3c, !PT ;  /* 0x000000050a0a7212 */ /* 0x000fe400078e3cff */
[----:B---3--:R-:W-:-:S04]  /*3360*/  SEL R2, RZ, 0x1, P0 ;  /* 0x00000001ff027807 */ /* 0x008fc80000000000 */
[----:B------:R-:W-:Y:S01]  /*3370*/  LOP3.LUT R9, R9, R2, RZ, 0x3c, !PT ;  /* 0x0000000209097212 */ /* 0x000fe200078e3cff */
[----:B------:R-:W-:Y:S06]  /*3380*/  @P3 BRA `(.L_x_57) ;  /* 0xfffffffc002c3947 */ /* 0x000fec000383ffff */
[----:B------:R-:W-:Y:S01]  /*3390*/  ULEA UR4, UR5, UR6, 0x3 ;  /* 0x0000000605047291 */ /* 0x000fe2000f8e18ff */
[----:B------:R-:W-:-:S08]  /*33a0*/  SHF.L.U32 R3, R12, 0x1f, RZ ;  /* 0x0000001f0c037819 */ /* 0x000fd000000006ff */
[----:B------:R-:W2:Y:S02]  /*33b0*/  SYNCS.PHASECHK.TRANS64 P0, [UR4+0xf0], R3 ;  /* 0x0000f003ff0075a7 */ /* 0x000ea40008001004 */
[----:B--2---:R-:W-:Y:S05]  /*33c0*/  @P0 BRA `(.L_x_58) ;  /* 0x0000000000080947 */ /* 0x004fea0003800000 */
[----:B------:R-:W2:Y:S02]  /*33d0*/  SYNCS.PHASECHK.TRANS64.TRYWAIT P0, [UR4+0xf0], R3 ;  /* 0x0000f003ff0075a7 */ /* 0x000ea40008001104 */
[----:B--2---:R-:W-:Y:S05]  /*33e0*/  @!P0 BRA `(.L_x_59) ;  /* 0x0000006c00248947 */ /* 0x004fea0003800000 */
.L_x_58:
[----:B------:R-:W-:-:S04]  /*33f0*/  UIADD3 UR7, UPT, UPT, UR5, 0x1, URZ ;  /* 0x0000000105077890 */ /* 0x000fc8000fffe0ff */
[----:B------:R-:W-:-:S04]  /*3400*/  UISETP.NE.AND UP0, UPT, UR7, 0x2, UPT ;  /* 0x000000020700788c */ /* 0x000fc8000bf05270 */
[----:B------:R-:W-:Y:S02]  /*3410*/  USEL UR8, URZ, 0x1, UP0 ;  /* 0x00000001ff087887 */ /* 0x000fe40008000000 */
[----:B------:R-:W-:-:S04]  /*3420*/  USEL UR7, UR7, URZ, UP0 ;  /* 0x000000ff07077287 */ /* 0x000fc80008000000 */
[----:B------:R-:W-:Y:S01]  /*3430*/  ULEA UR7, UR7, UR6, 0x3 ;  /* 0x0000000607077291 */ /* 0x000fe2000f8e18ff */
[----:B--2---:R-:W-:-:S04]  /*3440*/  LOP3.LUT R3, R12, UR8, RZ, 0x3c, !PT ;  /* 0x000000080c037c12 */ /* 0x004fc8000f8e3cff */
[----:B------:R-:W-:-:S04]  /*3450*/  SHF.L.U32 R0, R3, 0x1f, RZ ;  /* 0x0000001f03007819 */ /* 0x000fc800000006ff */
[----:B------:R-:W2:Y:S02]  /*3460*/  SYNCS.PHASECHK.TRANS64 P0, [UR7+0xf0], R0 ;  /* 0x0000f000ff0075a7 */ /* 0x000ea40008001007 */
[----:B-12---:R-:W-:Y:S05]  /*3470*/  @P0 EXIT ;  /* 0x000000000000094d */ /* 0x006fea0003800000 */
[----:B------:R-:W-:Y:S02]  /*3480*/  SHF.L.U32 R3, R3, 0x1f, RZ ;  /* 0x0000001f03037819 */ /* 0x000fe400000006ff */
[----:B------:R-:W-:-:S07]  /*3490*/  MOV R0, UR7 ;  /* 0x0000000700007c02 */ /* 0x000fce0008000f00 */
.L_x_60:
[----:B-1----:R1:W2:Y:S02]  /*34a0*/  SYNCS.PHASECHK.TRANS64.TRYWAIT P0, [R0+URZ+0xf0], R3 ;  /* 0x0000f003000075a7 */ /* 0x0022a400080011ff */
[----:B--2---:R-:W-:Y:S05]  /*34b0*/  @!P0 NANOSLEEP.SYNCS 0x989680 ;  /* 0x009896800000895d */ /* 0x004fea0003900000 */
[----:B------:R-:W2:Y:S02]  /*34c0*/  @!P0 SYNCS.PHASECHK.TRANS64 P0, [R0+URZ+0xf0], R3 ;  /* 0x0000f003000085a7 */ /* 0x000ea400080010ff */
[----:B--2---:R-:W-:Y:S05]  /*34d0*/  @P0 EXIT ;  /* 0x000000000000094d */ /* 0x004fea0003800000 */
[----:B------:R-:W-:Y:S05]  /*34e0*/  BRA `(.L_x_60) ;  /* 0xfffffffc00ec7947 */ /* 0x000fea000383ffff */
.L_x_53:
[----:B------:R-:W-:Y:S05]  /*34f0*/  BRA.U UP5, `(.L_x_61) ;  /* 0x0000000d05a07547 */ /* 0x000fea000b800000 */
[----:B------:R-:W2:Y:S01]  /*3500*/  S2UR UR7, SR_CgaCtaId ;  /* 0x00000000000779c3 */ /* 0x000ea20000008800 */
[----:B------:R-:W-:Y:S01]  /*3510*/  UMOV UR4, 0x40 ;  /* 0x0000004000047882 */ /* 0x000fe20000000000 */
[----:B------:R-:W-:Y:S01]  /*3520*/  NOP ;  /* 0x0000000000007918 */ /* 0x000fe20000000000 */
[----:B------:R-:W-:Y:S01]  /*3530*/  UMOV UR6, 0x400 ;  /* 0x0000040000067882 */ /* 0x000fe20000000000 */
[----:B--2---:R-:W-:Y:S02]  /*3540*/  ULEA UR5, UR7, UR4, 0x18 ;  /* 0x0000000407057291 */ /* 0x004fe4000f8ec0ff */
[----:B------:R-:W-:-:S07]  /*3550*/  ULEA UR6, UR7, UR6, 0x18 ;  /* 0x0000000607067291 */ /* 0x000fce000f8ec0ff */
[----:B------:R-:W2:Y:S02]  /*3560*/  LDS.U8 R0, [UR5+0x1c] ;  /* 0x00001c05ff007984 */ /* 0x000ea40008000000 */
[----:B--2---:R-:W-:-:S13]  /*3570*/  ISETP.NE.AND P0, PT, R0, RZ, PT ;  /* 0x000000ff0000720c */ /* 0x004fda0003f05270 */
[----:B------:R-:W-:Y:S05]  /*3580*/  @P0 BRA `(.L_x_62) ;  /* 0x0000000000580947 */ /* 0x000fea0003800000 */
[----:B------:R-:W-:-:S13]  /*3590*/  ELECT P0, URZ, PT ;  /* 0x0000000000ff782f */ /* 0x000fda0003800000 */
[----:B------:R-:W-:Y:S05]  /*35a0*/  @!P0 BRA `(.L_x_63) ;  /* 0x0000000000608947 */ /* 0x000fea0003800000 */
[----:B------:R-:W-:Y:S01]  /*35b0*/  UMOV UR4, 0x10 ;  /* 0x0000001000047882 */ /* 0x000fe20000000000 */
[----:B------:R-:W-:Y:S01]  /*35c0*/  HFMA2 R0, -RZ, RZ, 0, 5.9604644775390625e-08 ;  /* 0x00000001ff007431 */ /* 0x000fe200000001ff */
[----:B------:R-:W-:-:S03]  /*35d0*/  MOV R3, 0xffff ;  /* 0x0000ffff00037802 */ /* 0x000fc60000000f00 */
[----:B------:R-:W-:Y:S04]  /*35e0*/  DEPBAR.LE SB2, 0x36 ;  /* 0x0000ad800000791a */ /* 0x000fe80000000000 */
[----:B------:R-:W2:Y:S02]  /*35f0*/  UTCATOMSWS.FIND_AND_SET.ALIGN UP0, UR4, UR4 ;  /* 0x00000004000475e3 */ /* 0x000ea40008000800 */
[----:B--2---:R-:W-:Y:S01]  /*3600*/  MOV R4, UR4 ;  /* 0x0000000400047c02 */ /* 0x004fe20008000f00 */
[----:B------:R-:W-:Y:S06]  /*3610*/  BRA.U UP0, `(.L_x_64) ;  /* 0x0000000100187547 */ /* 0x000fec000b800000 */
.L_x_65:
[----:B------:R-:W-:Y:S05]  /*3620*/  NANOSLEEP 0x64 ;  /* 0x000000640000795d */ /* 0x000fea0003800000 */
[----:B------:R-:W-:-:S05]  /*3630*/  UMOV UR4, 0x10 ;  /* 0x0000001000047882 */ /* 0x000fca0000000000 */
[----:B------:R-:W-:Y:S04]  /*3640*/  DEPBAR.LE SB2, 0x36 ;  /* 0x0000ad800000791a */ /* 0x000fe80000000000 */
[----:B------:R-:W2:Y:S02]  /*3650*/  UTCATOMSWS.FIND_AND_SET.ALIGN UP0, UR4, UR4 ;  /* 0x00000004000475e3 */ /* 0x000ea40008000800 */
[----:B--2---:R-:W-:Y:S01]  /*3660*/  MOV R4, UR4 ;  /* 0x0000000400047c02 */ /* 0x004fe20008000f00 */
[----:B------:R-:W-:Y:S05]  /*3670*/  BRA.U !UP0, `(.L_x_65) ;  /* 0xfffffffd08e87547 */ /* 0x000fea000b83ffff */
.L_x_64:
[-C--:B------:R-:W-:Y:S02]  /*3680*/  SHF.L.U32 R3, R3, R4.reuse, RZ ;  /* 0x0000000403037219 */ /* 0x080fe400000006ff */
[----:B------:R-:W-:Y:S01]  /*3690*/  SHF.L.U32 R0, R0, R4, RZ ;  /* 0x0000000400007219 */ /* 0x000fe200000006ff */
[----:B------:R-:W-:Y:S02]  /*36a0*/  IMAD.SHL.U32 R4, R4, 0x20, RZ ;  /* 0x0000002004047824 */ /* 0x000fe400078e00ff */
[----:B------:R2:W-:Y:S04]  /*36b0*/  ATOMS.OR RZ, [UR5+0x14], R3 ;  /* 0x00001403ffff798c */ /* 0x0005e8000b000005 */
[----:B------:R2:W-:Y:S04]  /*36c0*/  ATOMS.OR RZ, [UR5+0x18], R0 ;  /* 0x00001800ffff798c */ /* 0x0005e8000b000005 */
[----:B------:R2:W-:Y:S01]  /*36d0*/  STS [UR6+0x190], R4 ;  /* 0x00019004ff007988 */ /* 0x0005e20008000806 */
[----:B------:R-:W-:Y:S05]  /*36e0*/  BRA `(.L_x_63) ;  /* 0x0000000000107947 */ /* 0x000fea0003800000 */
.L_x_62:
[----:B------:R-:W-:Y:S02]  /*36f0*/  MOV R0, 0xffffffff ;  /* 0xffffffff00007802 */ /* 0x000fe40000000f00 */
[----:B------:R-:W-:-:S03]  /*3700*/  MOV R4, 0x3730 ;  /* 0x0000373000047802 */ /* 0x000fc60000000f00 */
[----:B------:R2:W-:Y:S04]  /*3710*/  STS [UR6+0x190], R0 ;  /* 0x00019000ff007988 */ /* 0x0005e80008000806 */
[----:B-12--5:R-:W-:Y:S05]  /*3720*/  CALL.REL.NOINC `($__internal_1_$__cuda_sm10x_tcgen05_guardrail_trap_phase_invalid_during_alloc) ;  /* 0x00000070006c7944 */ /* 0x026fea0003c00000 */
.L_x_63:
[----:B------:R-:W-:Y:S05]  /*3730*/  WARPSYNC.ALL ;  /* 0x0000000000007948 */ /* 0x000fea0003800000 */
[----:B------:R-:W3:Y:S01]  /*3740*/  S2UR UR4, SR_CgaCtaId ;  /* 0x00000000000479c3 */ /* 0x000ee20000008800 */
[----:B------:R-:W-:Y:S01]  /*3750*/  UMOV UR17, 0x400 ;  /* 0x0000040000117882 */ /* 0x000fe20000000000 */
[----:B------:R-:W-:-:S06]  /*3760*/  NOP ;  /* 0x0000000000007918 */ /* 0x000fcc0000000000 */
[----:B------:R-:W-:Y:S06]  /*3770*/  BAR.ARV 0x6, 0xa0 ;  /* 0x0182800000007b1d */ /* 0x000fec0000002000 */
[----:B------:R-:W4:Y:S01]  /*3780*/  LDCU UR5, c[0x0][0x38c] ;  /* 0x00007180ff0577ac */ /* 0x000f220008000800 */
[----:B------:R-:W-:Y:S01]  /*3790*/  LOP3.LUT R2, R2, 0xffff, RZ, 0xc0, !PT ;  /* 0x0000ffff02027812 */ /* 0x000fe200078ec0ff */
[----:B------:R-:W-:Y:S01]  /*37a0*/  IMAD.MOV.U32 R11, RZ, RZ, 0x1 ;  /* 0x00000001ff0b7424 */ /* 0x000fe200078e00ff */
[----:B------:R-:W-:Y:S01]  /*37b0*/  CS2R R8, SRZ ;  /* 0x0000000000087805 */ /* 0x000fe2000001ff00 */
[----:B------:R-:W1:Y:S01]  /*37c0*/  LDCU UR8, c[0x0][0x38c] ;  /* 0x00007180ff0877ac */ /* 0x000e620008000800 */
[----:B------:R-:W-:Y:S01]  /*37d0*/  R2UR UR19, R2 ;  /* 0x00000000021372ca */ /* 0x000fe200000e0000 */
[----:B------:R-:W-:Y:S01]  /*37e0*/  IMAD.MOV.U32 R10, RZ, RZ, RZ ;  /* 0x000000ffff0a7224 */ /* 0x000fe200078e00ff */
[----:B------:R-:W-:Y:S01]  /*37f0*/  UMOV UR22, URZ ;  /* 0x000000ff00167c82 */ /* 0x000fe20008000000 */
[----:B------:R-:W-:Y:S01]  /*3800*/  UMOV UR14, URZ ;  /* 0x000000ff000e7c82 */ /* 0x000fe20008000000 */
[----:B---3--:R-:W-:Y:S01]  /*3810*/  ULEA UR17, UR4, UR17, 0x18 ;  /* 0x0000001104117291 */ /* 0x008fe2000f8ec0ff */
[----:B------:R-:W-:Y:S01]  /*3820*/  UMOV UR26, 0x0 ;  /* 0x00000000001a7882 */ /* 0x000fe20000000000 */
[----:B------:R-:W-:-:S02]  /*3830*/  UMOV UR27, 0x4400490 ;  /* 0x04400490001b7882 */ /* 0x000fc40000000000 */
[----:B------:R-:W-:Y:S02]  /*3840*/  UIADD3 UR6, UPT, UPT, UR17, 0x8800, URZ ;  /* 0x0000880011067890 */ /* 0x000fe4000fffe0ff */
[----:B------:R-:W-:Y:S02]  /*3850*/  UIADD3 UR7, UPT, UPT, UR17, 0x11800, URZ ;  /* 0x0001180011077890 */ /* 0x000fe4000fffe0ff */
[----:B----4-:R-:W-:Y:S01]  /*3860*/  UIADD3 UR5, UPT, UPT, UR5, 0x1f, URZ ;  /* 0x0000001f05057890 */ /* 0x010fe2000fffe0ff */
[----:B--2---:R-:W2:Y:S01]  /*3870*/  LDS R0, [UR17+0x190] ;  /* 0x00019011ff007984 */ /* 0x004ea20008000800 */
[----:B------:R-:W-:Y:S02]  /*3880*/  USHF.R.U32.HI UR6, URZ, 0x4, UR6 ;  /* 0x00000004ff067899 */ /* 0x000fe40008011606 */
[----:B------:R-:W-:Y:S02]  /*3890*/  USHF.R.S32.HI UR4, URZ, 0x1f, UR5 ;  /* 0x0000001fff047899 */ /* 0x000fe40008011405 */
[----:B------:R-:W-:-:S02]  /*38a0*/  ULOP3.LUT UR6, UR6, 0x3fff, URZ, 0xc0, !UPT ;  /* 0x00003fff06067892 */ /* 0x000fc4000f8ec0ff */
[----:B------:R-:W-:Y:S02]  /*38b0*/  ULEA.HI UR4, UR4, UR5, URZ, 0x5 ;  /* 0x0000000504047291 */ /* 0x000fe4000f8f28ff */
[----:B------:R-:W-:Y:S02]  /*38c0*/  USHF.R.U32.HI UR5, URZ, 0x4, UR7 ;  /* 0x00000004ff057899 */ /* 0x000fe40008011607 */
[----:B------:R-:W-:Y:S02]  /*38d0*/  USHF.R.S32.HI UR28, URZ, 0x5, UR4 ;  /* 0x00000005ff1c7899 */ /* 0x000fe40008011404 */
[----:B------:R-:W-:Y:S02]  /*38e0*/  ULOP3.LUT UR5, UR5, 0x3fff, URZ, 0xc0, !UPT ;  /* 0x00003fff05057892 */ /* 0x000fe4000f8ec0ff */
[----:B------:R-:W-:Y:S02]  /*38f0*/  UISETP.LT.AND UP0, UPT, UR28, 0x1, UPT ;  /* 0x000000011c00788c */ /* 0x000fe4000bf01270 */
[----:B------:R-:W-:-:S02]  /*3900*/  ULOP3.LUT UR20, UR6, 0x10000, URZ, 0xfc, !UPT ;  /* 0x0001000006147892 */ /* 0x000fc4000f8efcff */
[----:B------:R-:W-:Y:S02]  /*3910*/  USEL UR29, UR28, 0x1, !UP0 ;  /* 0x000000011c1d7887 */ /* 0x000fe4000c000000 */
[----:B------:R-:W-:Y:S02]  /*3920*/  ULOP3.LUT UR21, UR5, 0x10000, URZ, 0xfc, !UPT ;  /* 0x0001000005157892 */ /* 0x000fe4000f8efcff */
[----:B------:R-:W-:Y:S02]  /*3930*/  UIADD3 UR29, UPT, UPT, -UR29, URZ, URZ ;  /* 0x000000ff1d1d7290 */ /* 0x000fe4000fffe1ff */
[----:B-1----:R-:W-:Y:S01]  /*3940*/  UISETP.GE.AND UP4, UPT, UR8, 0x1, UPT ;  /* 0x000000010800788c */ /* 0x002fe2000bf86270 */
[----:B------:R-:W-:Y:S01]  /*3950*/  UMOV UR24, 0x0 ;  /* 0x0000000000187882 */ /* 0x000fe20000000000 */
[----:B------:R-:W-:Y:S01]  /*3960*/  UMOV UR25, 0x4400490 ;  /* 0x0440049000197882 */ /* 0x000fe20000000000 */
[----:B--2---:R-:W-:-:S15]  /*3970*/  R2UR UR30, R0 ;  /* 0x00000000001e72ca */ /* 0x004fde00000e0000 */
.L_x_72:
[----:B------:R-:W-:Y:S02]  /*3980*/  LEA R0, R10, UR17, 0x3 ;  /* 0x000000110a007c11 */ /* 0x000fe4000f8e18ff */
[----:B------:R-:W-:Y:S02]  /*3990*/  SHF.L.U32 R5, R9, 0x1f, RZ ;  /* 0x0000001f09057819 */ /* 0x000fe400000006ff */
[----:B------:R-:W-:Y:S01]  /*39a0*/  PLOP3.LUT P0, PT, PT, PT, UP4, 0x80, 0x8 ;  /* 0x000000000008781c */ /* 0x000fe20003f0f048 */
[----:B------:R-:W-:Y:S01]  /*39b0*/  VIADD R3, R0, 0xf0 ;  /* 0x000000f000037836 */ /* 0x000fe20000000000 */
[----:B-1----:R-:W1:Y:S02]  /*39c0*/  SYNCS.PHASECHK.TRANS64.TRYWAIT P1, [R0+URZ+0xe0], R5 ;  /* 0x0000e005000075a7 */ /* 0x002e6400080211ff */
[----:B-1-3--:R-:W-:Y:S09]  /*39d0*/  @!P1 BRA `(.L_x_66) ;  /* 0x0000006400c09947 */ /* 0x00aff20003800000 */
.L_x_169:
[----:B------:R-:W-:Y:S01]  /*39e0*/  LEA R4, R10, UR17, 0x4 ;  /* 0x000000110a047c11 */ /* 0x000fe2000f8e20ff */
[----:B------:R-:W-:Y:S01]  /*39f0*/  @UP4 ULEA UR4, UR14, UR17, 0x3 ;  /* 0x000000110e044291 */ /* 0x000fe2000f8e18ff */
[----:B------:R-:W-:Y:S01]  /*3a00*/  PLOP3.LUT P2, PT, PT, PT, PT, 0x80, 0x8 ;  /* 0x000000000008781c */ /* 0x000fe20003f4f070 */
[----:B------:R-:W-:Y:S01]  /*3a10*/  ULEA UR23, UR22, UR17, 0x3 ;  /* 0x0000001116177291 */ /* 0x000fe2000f8e18ff */
[----:B------:R-:W-:Y:S02]  /*3a20*/  PRMT R3, RZ, 0x654, R3 ;  /* 0x00000654ff037816 */ /* 0x000fe40000000003 */
[----:B-1----:R-:W1:Y:S01]  /*3a30*/  LDS.128 R4, [R4+0x170] ;  /* 0x0001700004047984 */ /* 0x002e620000000c00 */
[----:B------:R-:W-:Y:S02]  /*3a40*/  @P0 SHF.L.U32 R2, R8, 0x1f, RZ ;  /* 0x0000001f08020819 */ /* 0x000fe400000006ff */
[----:B------:R-:W-:Y:S01]  /*3a50*/  SHF.L.U32 R0, R11, 0x1f, RZ ;  /* 0x0000001f0b007819 */ /* 0x000fe200000006ff */
[----:B------:R-:W-:Y:S01]  /*3a60*/  @!PT LDS RZ, [RZ] ;  /* 0x00000000fffff984 */ /* 0x000fe20000000800 */
[----:B------:R-:W-:Y:S01]  /*3a70*/  @!PT LDS RZ, [RZ] ;  /* 0x00000000fffff984 */ /* 0x000fe20000000800 */
[----:B------:R-:W-:Y:S01]  /*3a80*/  @!PT LDS RZ, [RZ] ;  /* 0x00000000fffff984 */ /* 0x000fe20000000800 */
[----:B------:R-:W-:Y:S01]  /*3a90*/  @!PT LDS RZ, [RZ] ;  /* 0x00000000fffff984 */ /* 0x000fe20000000800 */
[----:B------:R2:W-:Y:S06]  /*3aa0*/  MEMBAR.ALL.CTA ;  /* 0x0000000000007992 */ /* 0x0005ec0000008000 */
[----:B--2---:R-:W2:Y:S02]  /*3ab0*/  FENCE.VIEW.ASYNC.S ;  /* 0x00000000000073c6 */ /* 0x004ea40000000000 */
[----:B--2---:R2:W-:Y:S01]  /*3ac0*/  SYNCS.ARRIVE.TRANS64.RED.A1T0 RZ, [R3+URZ], RZ ;  /* 0x000000ff03ff79a7 */ /* 0x0045e200081004ff */
[----:B------:R2:W3:Y:S01]  /*3ad0*/  @P0 SYNCS.PHASECHK.TRANS64.TRYWAIT P2, [UR4], R2 ;  /* 0x00000002ff0005a7 */ /* 0x0004e20008041104 */
[----:B------:R-:W-:Y:S01]  /*3ae0*/  ULEA.HI UR4, UR22, UR22, URZ, 0x1 ;  /* 0x0000001616047291 */ /* 0x000fe2000f8f08ff */
[----:B-1----:R-:W-:-:S03]  /*3af0*/  LOP3.LUT P1, RZ, R6, 0x1, RZ, 0xc0, !PT ;  /* 0x0000000106ff7812 */ /* 0x002fc6000782c0ff */
[----:B------:R-:W-:Y:S02]  /*3b00*/  USHF.L.U32 UR18, UR4, 0x7, URZ ;  /* 0x0000000704127899 */ /* 0x000fe400080006ff */
[----:B------:R-:W-:Y:S02]  /*3b10*/  ULOP3.LUT UR4, UR4, 0xffe, URZ, 0xc0, !UPT ;  /* 0x00000ffe04047892 */ /* 0x000fe4000f8ec0ff */
[----:B------:R-:W-:Y:S02]  /*3b20*/  ULOP3.LUT UR18, UR18, 0xffffff00, URZ, 0xc0, !UPT ;  /* 0xffffff0012127892 */ /* 0x000fe4000f8ec0ff */
[----:B------:R-:W-:Y:S02]  /*3b30*/  UIADD3 UR4, UPT, UPT, -UR4, UR22, URZ ;  /* 0x0000001604047290 */ /* 0x000fe4000fffe1ff */
[----:B------:R-:W-:Y:S01]  /*3b40*/  UIADD3 UR18, UPT, UPT, UR30, UR18, URZ ;  /* 0x000000121e127290 */ /* 0x000fe2000fffe0ff */
[----:B------:R-:W1:Y:S03]  /*3b50*/  SYNCS.PHASECHK.TRANS64.TRYWAIT P0, [UR23+0x120], R0 ;  /* 0x00012000ff0075a7 */ /* 0x000e660008001117 */
[----:B------:R-:W-:Y:S01]  /*3b60*/  ULEA UR18, UR4, UR18, 0x14 ;  /* 0x0000001204127291 */ /* 0x000fe2000f8ea0ff */
[----:B-123--:R-:W-:Y:S11]  /*3b70*/  @!P0 BRA `(.L_x_67) ;  /* 0x00000064006c8947 */ /* 0x00eff60003800000 */
.L_x_171:
[----:B------:R-:W-:Y:S01]  /*3b80*/  IADD3 R10, PT, PT, R10, 0x1, RZ ;  /* 0x000000010a0a7810 */ /* 0x000fe20007ffe0ff */
[----:B------:R-:W-:Y:S06]  /*3b90*/  BRA.U !UP4, `(.L_x_68) ;  /* 0x000000010c987547 */ /* 0x000fec000b800000 */
[----:B------:R-:W-:Y:S01]  /*3ba0*/  UPLOP3.LUT UP2, UPT, UPT, UPT, UPT, 0x40, 0x4 ;  /* 0x000000000004789c */ /* 0x000fe20003f4e870 */
[----:B------:R-:W-:Y:S01]  /*3bb0*/  UMOV UR16, UR29 ;  /* 0x0000001d00107c82 */ /* 0x000fe20008000000 */
[----:B------:R-:W-:Y:S01]  /*3bc0*/  UMOV UR15, UR28 ;  /* 0x0000001c000f7c82 */ /* 0x000fe20008000000 */
[----:B------:R-:W-:-:S08]  /*3bd0*/  UMOV UR6, UR14 ;  /* 0x0000000e00067c82 */ /* 0x000fd00008000000 */
.L_x_71:
[----:B------:R-:W-:Y:S02]  /*3be0*/  UIADD3 UR16, UPT, UPT, UR16, 0x1, URZ ;  /* 0x0000000110107890 */ /* 0x000fe4000fffe0ff */
[----:B--2---:R-:W-:Y:S02]  /*3bf0*/  ULEA UR5, UR6, UR17, 0x3 ;  /* 0x0000001106057291 */ /* 0x004fe4000f8e18ff */
[----:B------:R-:W-:Y:S01]  /*3c00*/  UISETP.NE.AND UP3, UPT, UR16, URZ, UPT ;  /* 0x000000ff1000728c */ /* 0x000fe2000bf65270 */
[----:B---3--:R-:W-:Y:S10]  /*3c10*/  @P2 BRA `(.L_x_69) ;  /* 0x00000000000c2947 */ /* 0x008ff40003800000 */
[----:B-1----:R-:W-:Y:S04]  /*3c20*/  SHF.L.U32 R3, R8, 0x1f, RZ ;  /* 0x0000001f08037819 */ /* 0x002fe800000006ff */
[----:B------:R-:W1:Y:S02]  /*3c30*/  SYNCS.PHASECHK.TRANS64.TRYWAIT P0, [UR5], R3 ;  /* 0x00000003ff0075a7 */ /* 0x000e640008001105 */
[----:B-1----:R-:W-:Y:S05]  /*3c40*/  @!P0 BRA `(.L_x_70) ;  /* 0x0000006400508947 */ /* 0x002fea0003800000 */
.L_x_69:
[----:B------:R-:W-:Y:S01]  /*3c50*/  UISETP.NE.AND UP0, UPT, UR15, 0x1, UPT ;  /* 0x000000010f00788c */ /* 0x000fe2000bf05270 */
[----:B------:R-:W-:Y:S01]  /*3c60*/  PLOP3.LUT P2, PT, PT, PT, PT, 0x80, 0x8 ;  /* 0x000000000008781c */ /* 0x000fe20003f4f070 */
[----:B------:R-:W-:Y:S02]  /*3c70*/  UIADD3 UR4, UPT, UPT, UR6, 0x1, URZ ;  /* 0x0000000106047890 */ /* 0x000fe4000fffe0ff */
[----:B------:R-:W-:Y:S02]  /*3c80*/  ULEA UR12, UR6, UR21, 0xa ;  /* 0x00000015060c7291 */ /* 0x000fe4000f8e50ff */
[----:B------:R-:W-:Y:S01]  /*3c90*/  UISETP.NE.AND UP1, UPT, UR4, 0x9, UPT ;  /* 0x000000090400788c */ /* 0x000fe2000bf25270 */
[----:B------:R-:W-:Y:S01]  /*3ca0*/  PLOP3.LUT P0, PT, PT, PT, UP0, 0x80, 0x8 ;  /* 0x000000000008781c */ /* 0x000fe20003f0f008 */
[----:B------:R-:W-:Y:S02]  /*3cb0*/  UIADD3 UR10, UPT, UPT, UR12, 0x2, URZ ;  /* 0x000000020c0a7890 */ /* 0x000fe4000fffe0ff */
[----:B------:R-:W-:Y:S02]  /*3cc0*/  USEL UR7, URZ, 0x1, UP1 ;  /* 0x00000001ff077887 */ /* 0x000fe40008800000 */
[----:B------:R-:W-:Y:S02]  /*3cd0*/  USEL UR14, UR4, URZ, UP1 ;  /* 0x000000ff040e7287 */ /* 0x000fe40008800000 */
[----:B------:R-:W-:Y:S02]  /*3ce0*/  UIADD3 UR15, UPT, UPT, UR15, -0x1, URZ ;  /* 0xffffffff0f0f7890 */ /* 0x000fe4000fffe0ff */
[----:B------:R-:W-:Y:S01]  /*3cf0*/  @UP0 ULEA UR4, UR14, UR17, 0x3 ;  /* 0x000000110e040291 */ /* 0x000fe2000f8e18ff */
[----:B------:R-:W-:Y:S01]  /*3d00*/  LOP3.LUT R8, R8, UR7, RZ, 0x3c, !PT ;  /* 0x0000000708087c12 */ /* 0x000fe2000f8e3cff */
[----:B------:R-:W-:Y:S01]  /*3d10*/  UIADD3 UR7, UPT, UPT, UR5, 0x48, URZ ;  /* 0x0000004805077890 */ /* 0x000fe2000fffe0ff */
[----:B------:R-:W-:Y:S02]  /*3d20*/  UMOV UR13, 0x80004020 ;  /* 0x80004020000d7882 */ /* 0x000fe40000000000 */
[----:B-1----:R-:W-:Y:S01]  /*3d30*/  @P0 SHF.L.U32 R0, R8, 0x1f, RZ ;  /* 0x0000001f08000819 */ /* 0x002fe200000006ff */
[----:B------:R-:W-:Y:S01]  /*3d40*/  UMOV UR5, 0x80004020 ;  /* 0x8000402000057882 */ /* 0x000fe20000000000 */
[----:B------:R-:W-:Y:S01]  /*3d50*/  UMOV UR11, 0x80004020 ;  /* 0x80004020000b7882 */ /* 0x000fe20000000000 */
[----:B------:R-:W-:Y:S01]  /*3d60*/  UMOV UR9, 0x80004020 ;  /* 0x8000402000097882 */ /* 0x000fe20000000000 */
[----:B------:R2:W3:Y:S01]  /*3d70*/  @P0 SYNCS.PHASECHK.TRANS64.TRYWAIT P2, [UR4], R0 ;  /* 0x00000000ff0005a7 */ /* 0x0004e20008041104 */
[----:B------:R-:W-:Y:S03]  /*3d80*/  ULEA UR4, UR6, UR20, 0x8 ;  /* 0x0000001406047291 */ /* 0x000fe6000f8e40ff */
[----:B------:R-:W-:Y:S01]  /*3d90*/  UMOV UR6, UR14 ;  /* 0x0000000e00067c82 */ /* 0x000fe20008000000 */
[----:B------:R-:W-:Y:S05]  /*3da0*/  UIADD3 UR8, UPT, UPT, UR4, 0x2, URZ ;  /* 0x0000000204087890 */ /* 0x000fea000fffe0ff */
[----:B------:R2:W-:Y:S01]  /*3db0*/  UTCHMMA gdesc[UR4], gdesc[UR12], tmem[UR18], tmem[UR26], idesc[UR27], UP2 ;  /* 0x00ff1a0c040075ea */ /* 0x0005e20009000012 */
[----:B------:R-:W-:Y:S03]  /*3dc0*/  UPLOP3.LUT UP2, UPT, UPT, UPT, UPT, 0x80, 0x8 ;  /* 0x000000000008789c */ /* 0x000fe60003f4f070 */
[----:B------:R2:W-:Y:S01]  /*3dd0*/  UTCHMMA gdesc[UR8], gdesc[UR10], tmem[UR18], tmem[UR24], idesc[UR25], UPT ;  /* 0x00ff180a080075ea */ /* 0x0005e2000b800012 */
[----:B------:R2:W-:Y:S01]  /*3de0*/  UTCBAR.MULTICAST [UR7], URZ, UR19 ;  /* 0x000000ff070073e9 */ /* 0x0005e20008000813 */
[----:B------:R-:W-:Y:S06]  /*3df0*/  BRA.U UP3, `(.L_x_71) ;  /* 0xfffffffd03787547 */ /* 0x000fec000b83ffff */
.L_x_68:
[----:B--2---:R-:W-:Y:S01]  /*3e00*/  UIADD3 UR4, UPT, UPT, UR22, 0x1, URZ ;  /* 0x0000000116047890 */ /* 0x004fe2000fffe0ff */
[C---:B------:R-:W-:Y:S01]  /*3e10*/  ISETP.NE.AND P0, PT, R10.reuse, 0x2, PT ;  /* 0x000000020a00780c */ /* 0x040fe20003f05270 */
[----:B------:R-:W-:Y:S02]  /*3e20*/  UIADD3 UR5, UPT, UPT, UR23, 0x100, URZ ;  /* 0x0000010017057890 */ /* 0x000fe4000fffe0ff */
[----:B------:R-:W-:Y:S01]  /*3e30*/  UISETP.NE.AND UP0, UPT, UR4, 0x4, UPT ;  /* 0x000000040400788c */ /* 0x000fe2000bf05270 */
[----:B-1----:R-:W-:Y:S02]  /*3e40*/  SEL R0, RZ, 0x1, P0 ;  /* 0x00000001ff007807 */ /* 0x002fe40000000000 */
[----:B------:R-:W-:Y:S01]  /*3e50*/  SEL R10, R10, RZ, P0 ;  /* 0x000000ff0a0a7207 */ /* 0x000fe20000000000 */
[----:B------:R-:W-:Y:S01]  /*3e60*/  USEL UR6, URZ, 0x1, UP0 ;  /* 0x00000001ff067887 */ /* 0x000fe20008000000 */
[----:B------:R-:W-:Y:S01]  /*3e70*/  LOP3.LUT R9, R9, R0, RZ, 0x3c, !PT ;  /* 0x0000000009097212 */ /* 0x000fe200078e3cff */
[----:B------:R-:W-:Y:S01]  /*3e80*/  USEL UR22, UR4, URZ, UP0 ;  /* 0x000000ff04167287 */ /* 0x000fe20008000000 */
[----:B------:R1:W-:Y:S03]  /*3e90*/  UTCBAR [UR5], URZ ;  /* 0x000000ff050073e9 */ /* 0x0003e600080000ff */
[----:B------:R-:W-:Y:S01]  /*3ea0*/  LOP3.LUT R11, R11, UR6, RZ, 0x3c, !PT ;  /* 0x000000060b0b7c12 */ /* 0x000fe2000f8e3cff */
[----:B------:R-:W-:Y:S07]  /*3eb0*/  @P1 BRA `(.L_x_72) ;  /* 0xfffffff800b01947 */ /* 0x000fee000383ffff */
[----:B------:R-:W2:Y:S01]  /*3ec0*/  S2UR UR8, SR_CgaCtaId ;  /* 0x00000000000879c3 */ /* 0x000ea20000008800 */
[----:B------:R-:W-:Y:S01]  /*3ed0*/  ELECT P0, URZ, PT ;  /* 0x0000000000ff782f */ /* 0x000fe20003800000 */
[----:B------:R-:W-:Y:S01]  /*3ee0*/  IMAD.MOV.U32 R0, RZ, RZ, 0x1 ;  /* 0x00000001ff007424 */ /* 0x000fe200078e00ff */
[----:B------:R-:W-:Y:S01]  /*3ef0*/  UIADD3 UR17, UPT, UPT, UR17, 0x120, URZ ;  /* 0x0000012011117890 */ /* 0x000fe2000fffe0ff */
[----:B------:R-:W-:Y:S01]  /*3f00*/  SHF.L.U32 R3, R11, 0x1f, RZ ;  /* 0x0000001f0b037819 */ /* 0x000fe200000006ff */
[----:B------:R-:W-:-:S03]  /*3f10*/  UMOV UR4, 0x40 ;  /* 0x0000004000047882 */ /* 0x000fc60000000000 */
[----:B------:R-:W-:Y:S01]  /*3f20*/  UVIRTCOUNT.DEALLOC.SMPOOL 0x80 ;  /* 0x000000800000784c */ /* 0x000fe20000000000 */
[----:B--2---:R-:W-:Y:S02]  /*3f30*/  ULEA UR8, UR8, UR4, 0x18 ;  /* 0x0000000408087291 */ /* 0x004fe4000f8ec0ff */
[----:B------:R-:W-:-:S07]  /*3f40*/  ULEA UR4, UR22, UR17, 0x3 ;  /* 0x0000001116047291 */ /* 0x000fce000f8e18ff */
[----:B------:R2:W-:Y:S02]  /*3f50*/  @P0 STS.U8 [UR8+0x1c], R0 ;  /* 0x00001c00ff000988 */ /* 0x0005e40008000008 */
[----:B------:R-:W4:Y:S02]  /*3f60*/  SYNCS.PHASECHK.TRANS64.TRYWAIT P0, [UR4], R3 ;  /* 0x00000003ff0075a7 */ /* 0x000f240008001104 */
[----:B--2-4-:R-:W-:Y:S05]  /*3f70*/  @!P0 BRA `(.L_x_73) ;  /* 0x00000060009c8947 */ /* 0x014fea0003800000 */
.L_x_174:
[----:B------:R-:W-:-:S04]  /*3f80*/  UIADD3 UR4, UPT, UPT, UR22, 0x1, URZ ;  /* 0x0000000116047890 */ /* 0x000fc8000fffe0ff */
[----:B------:R-:W-:-:S04]  /*3f90*/  UISETP.NE.AND UP0, UPT, UR4, 0x4, UPT ;  /* 0x000000040400788c */ /* 0x000fc8000bf05270 */
[----:B------:R-:W-:Y:S02]  /*3fa0*/  USEL UR6, URZ, 0x1, UP0 ;  /* 0x00000001ff067887 */ /* 0x000fe40008000000 */
[----:B------:R-:W-:-:S04]  /*3fb0*/  USEL UR4, UR4, URZ, UP0 ;  /* 0x000000ff04047287 */ /* 0x000fc80008000000 */
[----:B-1----:R-:W-:Y:S01]  /*3fc0*/  ULEA UR5, UR4, UR17, 0x3 ;  /* 0x0000001104057291 */ /* 0x002fe2000f8e18ff */
[----:B------:R-:W-:-:S04]  /*3fd0*/  LOP3.LUT R2, R11, UR6, RZ, 0x3c, !PT ;  /* 0x000000060b027c12 */ /* 0x000fc8000f8e3cff */
[----:B--2---:R-:W-:-:S04]  /*3fe0*/  SHF.L.U32 R3, R2, 0x1f, RZ ;  /* 0x0000001f02037819 */ /* 0x004fc800000006ff */
[----:B------:R-:W1:Y:S02]  /*3ff0*/  SYNCS.PHASECHK.TRANS64.TRYWAIT P0, [UR5], R3 ;  /* 0x00000003ff0075a7 */ /* 0x000e640008001105 */
[----:B-1----:R-:W-:Y:S05]  /*4000*/  @!P0 BRA `(.L_x_74) ;  /* 0x0000006000908947 */ /* 0x002fea0003800000 */
.L_x_176:
        /* <DEDUP_REMOVED lines=9> */
.L_x_178:
[----:B------:R-:W-:-:S04]  /*40a0*/  UIADD3 UR4, UPT, UPT, UR4, 0x1, URZ ;  /* 0x0000000104047890 */ /* 0x000fc8000fffe0ff */
[----:B------:R-:W-:-:S04]  /*40b0*/  UISETP.NE.AND UP0, UPT, UR4, 0x4, UPT ;  /* 0x000000040400788c */ /* 0x000fc8000bf05270 */
[----:B------:R-:W-:Y:S02]  /*40c0*/  USEL UR5, URZ, 0x1, UP0 ;  /* 0x00000001ff057887 */ /* 0x000fe40008000000 */
[----:B------:R-:W-:-:S04]  /*40d0*/  USEL UR4, UR4, URZ, UP0 ;  /* 0x000000ff04047287 */ /* 0x000fc80008000000 */
[----:B------:R-:W-:Y:S01]  /*40e0*/  ULEA UR4, UR4, UR17, 0x3 ;  /* 0x0000001104047291 */ /* 0x000fe2000f8e18ff */
[----:B-1----:R-:W-:-:S04]  /*40f0*/  LOP3.LUT R3, R2, UR5, RZ, 0x3c, !PT ;  /* 0x0000000502037c12 */ /* 0x002fc8000f8e3cff */
[----:B------:R-:W-:-:S04]  /*4100*/  SHF.L.U32 R3, R3, 0x1f, RZ ;  /* 0x0000001f03037819 */ /* 0x000fc800000006ff */
[----:B------:R-:W1:Y:S02]  /*4110*/  SYNCS.PHASECHK.TRANS64.TRYWAIT P0, [UR4], R3 ;  /* 0x00000003ff0075a7 */ /* 0x000e640008001104 */
[----:B-1----:R-:W-:Y:S05]  /*4120*/  @!P0 BRA `(.L_x_76) ;  /* 0x0000006000788947 */ /* 0x002fea0003800000 */
.L_x_180:
[----:B------:R-:W-:Y:S01]  /*4130*/  NOP ;  /* 0x0000000000007918 */ /* 0x000fe20000000000 */
[----:B-1----:R-:W1:Y:S01]  /*4140*/  LDS R0, [UR8+0x14] ;  /* 0x00001408ff007984 */ /* 0x002e620008000800 */
[----:B------:R-:W-:Y:S01]  /*4150*/  ULOP3.LUT UR4, UR30, 0xffff, URZ, 0xc0, !UPT ;  /* 0x0000ffff1e047892 */ /* 0x000fe2000f8ec0ff */
[----:B------:R-:W-:Y:S01]  /*4160*/  UMOV UR5, 0xffff ;  /* 0x0000ffff00057882 */ /* 0x000fe20000000000 */
[----:B------:R-:W-:Y:S02]  /*4170*/  UMOV UR6, 0x1 ;  /* 0x0000000100067882 */ /* 0x000fe40000000000 */
[----:B------:R-:W-:-:S04]  /*4180*/  USHF.R.U32.HI UR4, URZ, 0x5, UR4 ;  /* 0x00000005ff047899 */ /* 0x000fc80008011604 */
[----:B------:R-:W-:Y:S02]  /*4190*/  USHF.L.U32 UR5, UR5, UR4, URZ ;  /* 0x0000000405057299 */ /* 0x000fe400080006ff */
[----:B------:R-:W-:-:S04]  /*41a0*/  USHF.L.U32 UR4, UR6, UR4, URZ ;  /* 0x0000000406047299 */ /* 0x000fc800080006ff */
[----:B-1----:R-:W-:-:S04]  /*41b0*/  LOP3.LUT R0, R0, UR5, RZ, 0xc0, !PT ;  /* 0x0000000500007c12 */ /* 0x002fc8000f8ec0ff */
[----:B------:R-:W-:-:S13]  /*41c0*/  ISETP.NE.AND P0, PT, R0, UR5, PT ;  /* 0x0000000500007c0c */ /* 0x000fda000bf05270 */
[----:B------:R-:W-:Y:S05]  /*41d0*/  @P0 BRA `(.L_x_77) ;  /* 0x0000000000580947 */ /* 0x000fea0003800000 */
[----:B------:R-:W1:Y:S02]  /*41e0*/  LDS R0, [UR8+0x18] ;  /* 0x00001808ff007984 */ /* 0x000e640008000800 */
[----:B-1----:R-:W-:-:S04]  /*41f0*/  LOP3.LUT R0, R0, UR4, RZ, 0xc0, !PT ;  /* 0x0000000400007c12 */ /* 0x002fc8000f8ec0ff */
[----:B------:R-:W-:-:S13]  /*4200*/  ISETP.NE.AND P0, PT, R0, UR4, PT ;  /* 0x0000000400007c0c */ /* 0x000fda000bf05270 */
[----:B------:R-:W-:Y:S05]  /*4210*/  @P0 BRA `(.L_x_78) ;  /* 0x00000000003c0947 */ /* 0x000fea0003800000 */
[----:B------:R-:W1:Y:S01]  /*4220*/  S2R R2, SR_LANEID ;  /* 0x0000000000027919 */ /* 0x000e620000000000 */
[----:B------:R-:W-:Y:S01]  /*4230*/  ULOP3.LUT UR5, URZ, UR5, URZ, 0x33, !UPT ;  /* 0x00000005ff057292 */ /* 0x000fe2000f8e33ff */
[----:B------:R-:W-:Y:S01]  /*4240*/  LOP3.LUT R4, RZ, UR4, RZ, 0x33, !PT ;  /* 0x00000004ff047c12 */ /* 0x000fe2000f8e33ff */
[----:B------:R-:W-:Y:S02]  /*4250*/  VOTEU.ANY UR4, UPT, PT ;  /* 0x0000000000047886 */ /* 0x000fe400038e0100 */
[----:B------:R-:W-:Y:S01]  /*4260*/  UFLO.U32 UR4, UR4 ;  /* 0x00000004000472bd */ /* 0x000fe200080e0000 */
[----:B------:R-:W2:Y:S01]  /*4270*/  REDUX UR6, R4 ;  /* 0x00000000040673c4 */ /* 0x000ea20000000000 */
[----:B------:R-:W-:-:S06]  /*4280*/  IMAD.U32 R0, RZ, RZ, UR5 ;  /* 0x00000005ff007e24 */ /* 0x000fcc000f8e00ff */
[----:B------:R4:W-:Y:S01]  /*4290*/  UTCATOMSWS.AND URZ, UR5 ;  /* 0x0000000500ff79e3 */ /* 0x0009e20008000000 */
[----:B------:R-:W3:Y:S01]  /*42a0*/  REDUX UR7, R0 ;  /* 0x00000000000773c4 */ /* 0x000ee20000000000 */
[----:B-1----:R-:W-:Y:S01]  /*42b0*/  ISETP.EQ.U32.AND P0, PT, R2, UR4, PT ;  /* 0x0000000402007c0c */ /* 0x002fe2000bf02070 */
[----:B--2---:R-:W-:Y:S01]  /*42c0*/  IMAD.U32 R2, RZ, RZ, UR6 ;  /* 0x00000006ff027e24 */ /* 0x004fe2000f8e00ff */
[----:B---3--:R-:W-:-:S11]  /*42d0*/  MOV R3, UR7 ;  /* 0x0000000700037c02 */ /* 0x008fd60008000f00 */
[----:B------:R4:W-:Y:S04]  /*42e0*/  @P0 ATOMS.AND RZ, [UR8+0x14], R3 ;  /* 0x00001403ffff098c */ /* 0x0009e8000a800008 */
[----:B------:R4:W-:Y:S01]  /*42f0*/  @P0 ATOMS.AND RZ, [UR8+0x18], R2 ;  /* 0x00001802ffff098c */ /* 0x0009e2000a800008 */
[----:B------:R-:W-:Y:S05]  /*4300*/  BRA `(.L_x_79) ;  /* 0x0000000000147947 */ /* 0x000fea0003800000 */
.L_x_78:
[----:B------:R-:W-:Y:S02]  /*4310*/  MOV R2, 0x4330 ;  /* 0x0000433000027802 */ /* 0x000fe40000000f00 */
[----:B---3-5:R-:W-:Y:S05]  /*4320*/  CALL.REL.NOINC `($__internal_0_$__cuda_sm10x_tcgen05_guardrail_trap_col_being_dealloced_not_returned_by_alloc) ;  /* 0x0000006400607944 */ /* 0x028fea0003c00000 */
[----:B------:R-:W-:Y:S05]  /*4330*/  BRA `(.L_x_79) ;  /* 0x0000000000087947 */ /* 0x000fea0003800000 */
.L_x_77:
[----:B------:R-:W-:Y:S02]  /*4340*/  MOV R2, 0x4360 ;  /* 0x0000436000027802 */ /* 0x000fe40000000f00 */
[----:B---3-5:R-:W-:Y:S05]  /*4350*/  CALL.REL.NOINC `($__internal_2_$__cuda_sm10x_tcgen05_guardrail_trap_unallocated_columns_being_dealloced) ;  /* 0x00000064006c7944 */ /* 0x028fea0003c00000 */
.L_x_79:
[----:B------:R-:W-:Y:S01]  /*4360*/  NOP ;  /* 0x0000000000007918 */ /* 0x000fe20000000000 */
[----:B----4-:R-:W-:Y:S05]  /*4370*/  EXIT ;  /* 0x000000000000794d */ /* 0x010fea0003800000 */
.L_x_61:
[----:B------:R-:W-:-:S09]  /*4380*/  UISETP.NE.OR UP0, UPT, UR17, 0x3, !UP4 ;  /* 0x000000031100788c */ /* 0x000fd2000e705670 */
[----:B------:R-:W-:Y:S05]  /*4390*/  BRA.U UP0, `(.L_x_80) ;  /* 0x00000011005c7547 */ /* 0x000fea000b800000 */
[----:B------:R-:W2:Y:S01]  /*43a0*/  S2UR UR10, SR_CgaCtaId ;  /* 0x00000000000a79c3 */ /* 0x000ea20000008800 */
[----:B------:R-:W3:Y:S01]  /*43b0*/  LDCU UR31, c[0x0][0x370] ;  /* 0x00006e00ff1f77ac */ /* 0x000ee20008000800 */
[----:B------:R-:W-:Y:S02]  /*43c0*/  HFMA2 R13, -RZ, RZ, 0, 0 ;  /* 0x00000000ff0d7431 */ /* 0x000fe400000001ff */
[----:B------:R-:W-:Y:S01]  /*43d0*/  IMAD.MOV.U32 R15, RZ, RZ, 0x1 ;  /* 0x00000001ff0f7424 */ /* 0x000fe200078e00ff */
[----:B------:R-:W-:Y:S01]  /*43e0*/  MOV R7, 0x2000 ;  /* 0x0000200000077802 */ /* 0x000fe20000000f00 */
[----:B------:R-:W3:Y:S01]  /*43f0*/  LDCU.128 UR44, c[0x0][0xb10] ;  /* 0x00016200ff2c77ac */ /* 0x000ee20008000c00 */
[----:B------:R-:W-:Y:S01]  /*4400*/  IMAD.MOV.U32 R14, RZ, RZ, RZ ;  /* 0x000000ffff0e7224 */ /* 0x000fe200078e00ff */
[----:B------:R-:W4:Y:S01]  /*4410*/  LDC.64 R16, c[0x0][0x348] ;  /* 0x0000d200ff107b82 */ /* 0x000f220000000a00 */
[----:B------:R-:W1:Y:S01]  /*4420*/  LDCU UR30, c[0x0][0x374] ;  /* 0x00006e80ff1e77ac */ /* 0x000e620008000800 */
[----:B------:R-:W2:Y:S06]  /*4430*/  LDCU UR15, c[0x0][0xb0c] ;  /* 0x00016180ff0f77ac */ /* 0x000eac0008000800 */
[----:B------:R-:W4:Y:S01]  /*4440*/  LDC.64 R2, c[0x0][0x888] ;  /* 0x00022200ff027b82 */ /* 0x000f220000000a00 */
[----:B------:R-:W4:Y:S01]  /*4450*/  LDCU UR49, c[0x0][0xb20] ;  /* 0x00016400ff3177ac */ /* 0x000f220008000800 */
[----:B------:R-:W4:Y:S06]  /*4460*/  LDCU UR4, c[0x0][0xb30] ;  /* 0x00016600ff0477ac */ /* 0x000f2c0008000800 */
[----:B------:R-:W4:Y:S01]  /*4470*/  LDC.64 R4, c[0x0][0x890] ;  /* 0x00022400ff047b82 */ /* 0x000f220000000a00 */
[----:B------:R-:W-:Y:S01]  /*4480*/  UMOV UR21, 0x400 ;  /* 0x0000040000157882 */ /* 0x000fe20000000000 */
[----:B---3--:R-:W-:-:S02]  /*4490*/  UIMAD.WIDE.U32 UR6, UR31, UR44, URZ ;  /* 0x0000002c1f0672a5 */ /* 0x008fc4000f8e00ff */
[----:B-1----:R-:W-:Y:S02]  /*44a0*/  UIMAD.WIDE.U32 UR8, UR30, UR47, URZ ;  /* 0x0000002f1e0872a5 */ /* 0x002fe4000f8e00ff */
[----:B--2---:R-:W-:Y:S02]  /*44b0*/  ULEA UR21, UR10, UR21, 0x18 ;  /* 0x000000150a157291 */ /* 0x004fe4000f8ec0ff */
[----:B------:R-:W-:Y:S02]  /*44c0*/  UPLOP3.LUT UP3, UPT, UPT, UPT, UPT, 0x40, 0x4 ;  /* 0x000000000004789c */ /* 0x000fe40003f6e870 */
[----:B------:R-:W-:Y:S02]  /*44d0*/  UIADD3 UR37, UPT, UPT, UR21, 0xa8, URZ ;  /* 0x000000a815257890 */ /* 0x000fe4000fffe0ff */
[----:B------:R-:W-:Y:S02]  /*44e0*/  UIADD3 UR33, UPT, UPT, UR21, 0x90, URZ ;  /* 0x0000009015217890 */ /* 0x000fe4000fffe0ff */
[----:B------:R-:W-:-:S02]  /*44f0*/  UIADD3 UR25, UPT, UPT, UR21, 0x98, URZ ;  /* 0x0000009815197890 */ /* 0x000fc4000fffe0ff */
[----:B------:R-:W-:Y:S01]  /*4500*/  UIADD3 UR17, UPT, UPT, UR21, 0xa0, URZ ;  /* 0x000000a015117890 */ /* 0x000fe2000fffe0ff */
[----:B------:R-:W-:Y:S01]  /*4510*/  UMOV UR6, UR7 ;  /* 0x0000000700067c82 */ /* 0x000fe20008000000 */
[----:B------:R-:W-:Y:S01]  /*4520*/  UMOV UR41, UR9 ;  /* 0x0000000900297c82 */ /* 0x000fe20008000000 */
[----:B------:R-:W-:Y:S02]  /*4530*/  UISETP.GE.AND UP0, UPT, UR42, 0x1, UPT ;  /* 0x000000012a00788c */ /* 0x000fe4000bf06270 */
[----:B------:R-:W-:Y:S01]  /*4540*/  UISETP.NE.AND UP4, UPT, UR42, 0x1, UPT ;  /* 0x000000012a00788c */ /* 0x000fe2000bf85270 */
[----:B------:R-:W1:Y:S01]  /*4550*/  LDCU.64 UR22, c[0x0][0xb28] ;  /* 0x00016500ff1677ac */ /* 0x000e620008000a00 */
[----:B------:R-:W-:Y:S02]  /*4560*/  UISETP.NE.AND UP6, UPT, UR15, 0x1, UPT ;  /* 0x000000010f00788c */ /* 0x000fe4000bfc5270 */
[----:B------:R-:W-:Y:S02]  /*4570*/  UISETP.NE.AND UP5, UPT, UR46, 0x1, UPT ;  /* 0x000000012e00788c */ /* 0x000fe4000bfa5270 */
[----:B------:R-:W-:-:S02]  /*4580*/  UPRMT UR37, UR10, 0x654, UR37 ;  /* 0x000006540a257896 */ /* 0x000fc40008000025 */
[----:B------:R-:W-:Y:S02]  /*4590*/  USHF.R.U32.HI UR43, URZ, UR45, UR6 ;  /* 0x0000002dff2b7299 */ /* 0x000fe40008011606 */
[----:B------:R-:W-:Y:S02]  /*45a0*/  UPRMT UR40, UR10, 0x654, UR33 ;  /* 0x000006540a287896 */ /* 0x000fe40008000021 */
[----:B------:R-:W-:Y:S02]  /*45b0*/  UPRMT UR39, UR10, 0x654, UR25 ;  /* 0x000006540a277896 */ /* 0x000fe40008000019 */
[----:B------:R-:W-:Y:S02]  /*45c0*/  UPRMT UR38, UR10, 0x654, UR17 ;  /* 0x000006540a267896 */ /* 0x000fe40008000011 */
[----:B----4-:R-:W-:Y:S02]  /*45d0*/  USHF.R.U32.HI UR41, URZ, UR49, UR41 ;  /* 0x00000031ff297299 */ /* 0x010fe40008011629 */
[----:B------:R-:W-:-:S11]  /*45e0*/  UISETP.NE.AND UP2, UPT, UR4, 0x1, UPT ;  /* 0x000000010400788c */ /* 0x000fd6000bf45270 */
.L_x_91:
[C---:B------:R-:W-:Y:S02]  /*45f0*/  LEA R12, R14.reuse, UR21, 0x3 ;  /* 0x000000150e0c7c11 */ /* 0x040fe4000f8e18ff */
[----:B------:R-:W-:Y:S02]  /*4600*/  SHF.L.U32 R9, R13, 0x1f, RZ ;  /* 0x0000001f0d097819 */ /* 0x000fe400000006ff */
[----:B------:R-:W-:Y:S02]  /*4610*/  LEA R10, R14, UR21, 0x4 ;  /* 0x000000150e0a7c11 */ /* 0x000fe4000f8e20ff */
[----:B--2---:R-:W2:Y:S02]  /*4620*/  SYNCS.PHASECHK.TRANS64.TRYWAIT P0, [R12+URZ+0xe0], R9 ;  /* 0x0000e0090c0075a7 */ /* 0x004ea400080011ff */
[----:B--2---:R-:W-:Y:S05]  /*4630*/  @!P0 BRA `(.L_x_81) ;  /* 0x0000005c004c8947 */ /* 0x004fea0003800000 */
.L_x_181:
[----:B--2---:R-:W2:Y:S01]  /*4640*/  LDS.128 R8, [R10+0x170] ;  /* 0x000170000a087984 */ /* 0x004ea20000000c00 */
[----:B------:R-:W-:Y:S01]  /*4650*/  UISETP.GE.AND UP0, UPT, UR42, 0x1, UPT ;  /* 0x000000012a00788c */ /* 0x000fe2000bf06270 */
[----:B------:R-:W-:Y:S01]  /*4660*/  @!PT LDS RZ, [RZ] ;  /* 0x00000000fffff984 */ /* 0x000fe20000000800 */
[----:B------:R-:W-:Y:S01]  /*4670*/  @!PT LDS RZ, [RZ] ;  /* 0x00000000fffff984 */ /* 0x000fe20000000800 */
[----:B------:R-:W-:Y:S01]  /*4680*/  @!PT LDS RZ, [RZ] ;  /* 0x00000000fffff984 */ /* 0x000fe20000000800 */
[----:B------:R-:W-:Y:S01]  /*4690*/  @!PT LDS RZ, [RZ] ;  /* 0x00000000fffff984 */ /* 0x000fe20000000800 */
[----:B------:R3:W-:Y:S06]  /*46a0*/  MEMBAR.ALL.CTA ;  /* 0x0000000000007992 */ /* 0x0007ec0000008000 */
[----:B---3--:R-:W3:Y:S01]  /*46b0*/  FENCE.VIEW.ASYNC.S ;  /* 0x00000000000073c6 */ /* 0x008ee20000000000 */
[----:B--2---:R-:W-:Y:S11]  /*46c0*/  LOP3.LUT P0, RZ, R10, 0x1, RZ, 0xc0, !PT ;  /* 0x000000010aff7812 */ /* 0x004ff6000780c0ff */
[----:B------:R-:W-:Y:S02]  /*46d0*/  @!UPT UIADD3 URZ, UPT, UPT, URZ, URZ, URZ ;  /* 0x000000fffffff290 */ /* 0x000fe4000fffe0ff */
[----:B---3--:R-:W-:Y:S01]  /*46e0*/  VOTEU.ANY UP1, P0 ;  /* 0x0000000000ff7886 */ /* 0x008fe20000020100 */
[----:B------:R-:W-:Y:S11]  /*46f0*/  PLOP3.LUT P0, PT, PT, PT, UP1, 0x80, 0x8 ;  /* 0x000000000008781c */ /* 0x000ff60003f0f018 */
[----:B------:R-:W-:Y:S02]  /*4700*/  @!UPT UIADD3 URZ, UPT, UPT, URZ, URZ, URZ ;  /* 0x000000fffffff290 */ /* 0x000fe4000fffe0ff */
[----:B------:R-:W-:Y:S02]  /*4710*/  @P0 SHF.R.U32.HI R0, RZ, 0x10, R9 ;  /* 0x00000010ff000819 */ /* 0x000fe40000011609 */
[----:B------:R-:W-:Y:S02]  /*4720*/  @P0 MOV R6, R8 ;  /* 0x0000000800060202 */ /* 0x000fe40000000f00 */
[----:B------:R-:W-:Y:S01]  /*4730*/  @P0 R2UR UR4, R0 ;  /* 0x00000000000402ca */ /* 0x000fe200000e0000 */
[----:B------:R-:W-:Y:S01]  /*4740*/  VIADD R0, R12, 0xf0 ;  /* 0x000000f00c007836 */ /* 0x000fe20000000000 */
[----:B------:R-:W-:Y:S02]  /*4750*/  @P0 LOP3.LUT R8, R9, 0xffff, RZ, 0xc0, !PT ;  /* 0x0000ffff09080812 */ /* 0x000fe400078ec0ff */
[----:B------:R-:W-:Y:S02]  /*4760*/  @P0 R2UR UR6, R6 ;  /* 0x00000000060602ca */ /* 0x000fe400000e0000 */
[----:B------:R-:W-:Y:S02]  /*4770*/  PRMT R0, RZ, 0x654, R0 ;  /* 0x00000654ff007816 */ /* 0x000fe40000000000 */
[----:B------:R-:W-:Y:S02]  /*4780*/  @P0 R2UR UR5, R8 ;  /* 0x00000000080502ca */ /* 0x000fe400000e0000 */
[----:B------:R2:W-:Y:S03]  /*4790*/  SYNCS.ARRIVE.TRANS64.RED.A1T0 RZ, [R0+URZ], RZ ;  /* 0x000000ff00ff79a7 */ /* 0x0005e600081004ff */
[----:B------:R-:W-:Y:S04]  /*47a0*/  @UP1 UMOV UR29, UR4 ;  /* 0x00000004001d1c82 */ /* 0x000fe80008000000 */
[----:B------:R-:W-:Y:S04]  /*47b0*/  @UP1 UMOV UR14, UR6 ;  /* 0x00000006000e1c82 */ /* 0x000fe80008000000 */
[----:B------:R-:W-:Y:S01]  /*47c0*/  @UP1 UMOV UR13, UR5 ;  /* 0x00000005000d1c82 */ /* 0x000fe20008000000 */
[----:B------:R-:W-:Y:S05]  /*47d0*/  BRA.U !UP0, `(.L_x_82) ;  /* 0x0000000108a47547 */ /* 0x000fea000b800000 */
[----:B------:R-:W-:Y:S02]  /*47e0*/  UIMAD.WIDE.U32 UR18, UR13, UR47, URZ ;  /* 0x0000002f0d1272a5 */ /* 0x000fe4000f8e00ff */
[----:B------:R-:W-:Y:S02]  /*47f0*/  UIMAD.WIDE.U32 UR26, UR14, UR44, URZ ;  /* 0x0000002c0e1a72a5 */ /* 0x000fe4000f8e00ff */
[----:B------:R-:W-:Y:S02]  /*4800*/  USEL UR4, UR30, UR41, !UP5 ;  /* 0x000000291e047287 */ /* 0x000fe4000e800000 */
[----:B------:R-:W-:Y:S02]  /*4810*/  USEL UR7, UR31, UR43, !UP6 ;  /* 0x0000002b1f077287 */ /* 0x000fe4000f000000 */
[----:B-1----:R-:W-:Y:S02]  /*4820*/  UIMAD.WIDE.U32 UR8, UR4, UR22, URZ ;  /* 0x00000016040872a5 */ /* 0x002fe4000f8e00ff */
[----:B------:R-:W-:Y:S01]  /*4830*/  UIMAD.WIDE.U32 UR10, UR7, UR22, URZ ;  /* 0x00000016070a72a5 */ /* 0x000fe2000f8e00ff */
[----:B------:R-:W-:Y:S02]  /*4840*/  UMOV UR5, UR19 ;  /* 0x0000001300057c82 */ /* 0x000fe40008000000 */
[----:B------:R-:W-:Y:S03]  /*4850*/  USHF.R.U32.HI UR6, URZ, UR49, UR5 ;  /* 0x00000031ff067299 */ /* 0x000fe60008011605 */
[----:B------:R-:W-:Y:S01]  /*4860*/  UMOV UR5, UR27 ;  /* 0x0000001b00057c82 */ /* 0x000fe20008000000 */
[----:B------:R-:W-:Y:S02]  /*4870*/  USEL UR6, UR13, UR6, !UP5 ;  /* 0x000000060d067287 */ /* 0x000fe4000e800000 */
[----:B------:R-:W-:Y:S03]  /*4880*/  USHF.R.U32.HI UR12, URZ, UR45, UR5 ;  /* 0x0000002dff0c7299 */ /* 0x000fe60008011605 */
[----:B------:R-:W-:Y:S02]  /*4890*/  UMOV UR5, UR9 ;  /* 0x0000000900057c82 */ /* 0x000fe40008000000 */
[----:B------:R-:W-:Y:S03]  /*48a0*/  @UP4 USHF.R.U32.HI UR4, URZ, UR23, UR5 ;  /* 0x00000017ff044299 */ /* 0x000fe60008011605 */
[----:B------:R-:W-:Y:S01]  /*48b0*/  UMOV UR5, UR11 ;  /* 0x0000000b00057c82 */ /* 0x000fe20008000000 */
[----:B------:R-:W-:Y:S02]  /*48c0*/  UIMAD UR4, UR42, UR4, URZ ;  /* 0x000000042a0472a4 */ /* 0x000fe4000f8e02ff */
[----:B------:R-:W-:Y:S02]  /*48d0*/  @UP4 USHF.R.U32.HI UR7, URZ, UR23, UR5 ;  /* 0x00000017ff074299 */ /* 0x000fe40008011605 */
[----:B------:R-:W-:Y:S02]  /*48e0*/  UIMAD.WIDE.U32 UR10, UR6, UR22, URZ ;  /* 0x00000016060a72a5 */ /* 0x000fe4000f8e00ff */
[----:B------:R-:W-:Y:S02]  /*48f0*/  USEL UR5, UR14, UR12, !UP6 ;  /* 0x0000000c0e057287 */ /* 0x000fe4000f000000 */
[----:B------:R-:W-:Y:S02]  /*4900*/  UIMAD UR8, UR42, UR7, URZ ;  /* 0x000000072a0872a4 */ /* 0x000fe4000f8e02ff */
[----:B------:R-:W-:Y:S03]  /*4910*/  UISETP.GE.AND UP0, UPT, UR6, UR4, UPT ;  /* 0x000000040600728c */ /* 0x000fe6000bf06270 */
[----:B------:R-:W-:Y:S01]  /*4920*/  UMOV UR4, UR11 ;  /* 0x0000000b00047c82 */ /* 0x000fe20008000000 */
[----:B------:R-:W-:Y:S02]  /*4930*/  UISETP.GE.OR UP0, UPT, UR5, UR8, UP0 ;  /* 0x000000080500728c */ /* 0x000fe40008706670 */
[----:B------:R-:W-:Y:S02]  /*4940*/  USHF.R.U32.HI UR4, URZ, UR23, UR4 ;  /* 0x00000017ff047299 */ /* 0x000fe40008011604 */
[----:B------:R-:W-:Y:S02]  /*4950*/  UIMAD.WIDE.U32 UR8, UR5, UR22, URZ ;  /* 0x00000016050872a5 */ /* 0x000fe4000f8e00ff */
[----:B------:R-:W-:Y:S04]  /*4960*/  USEL UR10, UR6, UR4, !UP4 ;  /* 0x00000004060a7287 */ /* 0x000fe8000e000000 */
[----:B------:R-:W-:Y:S01]  /*4970*/  UIADD3 UR11, UPT, UPT, -UR10, URZ, URZ ;  /* 0x000000ff0a0b7290 */ /* 0x000fe2000fffe1ff */
[----:B------:R-:W-:Y:S02]  /*4980*/  @!UP0 UMOV UR4, UR9 ;  /* 0x0000000900048c82 */ /* 0x000fe40008000000 */
[----:B------:R-:W-:Y:S02]  /*4990*/  @!UP0 USHF.R.U32.HI UR4, URZ, UR23, UR4 ;  /* 0x00000017ff048299 */ /* 0x000fe40008011604 */
[----:B------:R-:W-:Y:S02]  /*49a0*/  UIMAD UR8, UR42, UR11, UR6 ;  /* 0x0000000b2a0872a4 */ /* 0x000fe4000f8e0206 */
[----:B------:R-:W-:Y:S04]  /*49b0*/  @!UP0 USEL UR4, UR5, UR4, !UP4 ;  /* 0x0000000405048287 */ /* 0x000fe8000e000000 */
[----:B------:R-:W-:Y:S02]  /*49c0*/  @!UP0 UIMAD UR8, UR7, UR8, UR4 ;  /* 0x00000008070882a4 */ /* 0x000fe4000f8e0204 */
[----:B------:R-:W-:Y:S02]  /*49d0*/  @!UP0 UIADD3 UR9, UPT, UPT, UR10, -UR4, URZ ;  /* 0x800000040a098290 */ /* 0x000fe4000fffe0ff */
[----:B------:R-:W-:Y:S02]  /*49e0*/  UIADD3 UR4, UPT, UPT, -UR5, URZ, URZ ;  /* 0x000000ff05047290 */ /* 0x000fe4000fffe1ff */
[----:B------:R-:W-:Y:S02]  /*49f0*/  UIADD3 UR7, UPT, UPT, -UR6, URZ, URZ ;  /* 0x000000ff06077290 */ /* 0x000fe4000fffe1ff */
[----:B------:R-:W-:Y:S02]  /*4a00*/  @!UP0 UIMAD UR6, UR9, UR42, UR5 ;  /* 0x0000002a090682a4 */ /* 0x000fe4000f8e0205 */
[----:B------:R-:W-:Y:S02]  /*4a10*/  UIMAD UR14, UR15, UR4, UR14 ;  /* 0x000000040f0e72a4 */ /* 0x000fe4000f8e020e */
[----:B------:R-:W-:Y:S01]  /*4a20*/  UIMAD UR13, UR46, UR7, UR13 ;  /* 0x000000072e0d72a4 */ /* 0x000fe2000f8e020d */
[----:B------:R-:W-:Y:S02]  /*4a30*/  @!UP0 UMOV UR5, UR8 ;  /* 0x0000000800058c82 */ /* 0x000fe40008000000 */
[----:B------:R-:W-:Y:S02]  /*4a40*/  UIMAD UR14, UR5, UR15, UR14 ;  /* 0x0000000f050e72a4 */ /* 0x000fe4000f8e020e */
[----:B------:R-:W-:Y:S11]  /*4a50*/  UIMAD UR13, UR6, UR46, UR13 ;  /* 0x0000002e060d72a4 */ /* 0x000ff6000f8e020d */
[----:B------:R-:W-:Y:S01]  /*4a60*/  @!UPT UIADD3 URZ, UPT, UPT, URZ, URZ, URZ ;  /* 0x000000fffffff290 */ /* 0x000fe2000fffe0ff */
.L_x_82:
[----:B------:R-:W3:Y:S01]  /*4a70*/  @!UP2 LDCU.128 UR8, c[0x0][0xb10] ;  /* 0x00016200ff08a7ac */ /* 0x000ee20008000c00 */
[C---:B------:R-:W-:Y:S02]  /*4a80*/  ISETP.NE.U32.AND P1, PT, R4.reuse, RZ, PT ;  /* 0x000000ff0400720c */ /* 0x040fe40003f25070 */
[----:B------:R-:W-:Y:S02]  /*4a90*/  ISETP.NE.U32.AND P0, PT, R4, RZ, PT ;  /* 0x000000ff0400720c */ /* 0x000fe40003f05070 */
[C---:B------:R-:W-:Y:S02]  /*4aa0*/  ISETP.NE.AND.EX P1, PT, R5.reuse, RZ, PT, P1 ;  /* 0x000000ff0500720c */ /* 0x040fe40003f25310 */
[----:B------:R-:W-:Y:S01]  /*4ab0*/  ISETP.NE.AND.EX P0, PT, R5, RZ, PT, P0 ;  /* 0x000000ff0500720c */ /* 0x000fe20003f05300 */
[----:B------:R-:W4:Y:S01]  /*4ac0*/  @!UP2 LDCU UR5, c[0x0][0xb0c] ;  /* 0x00016180ff05a7ac */ /* 0x000f220008000800 */
[----:B------:R-:W-:Y:S01]  /*4ad0*/  SHF.L.U32 R9, R15, 0x1f, RZ ;  /* 0x0000001f0f097819 */ /* 0x000fe200000006ff */
[----:B------:R-:W-:Y:S02]  /*4ae0*/  USHF.L.U32 UR35, UR16, 0x6, URZ ;  /* 0x0000000610237899 */ /* 0x000fe400080006ff */
[----:B------:R-:W-:Y:S02]  /*4af0*/  USHF.L.U32 UR34, UR20, 0x8, URZ ;  /* 0x0000000814227899 */ /* 0x000fe400080006ff */
[----:B---3--:R-:W-:Y:S07]  /*4b00*/  UIMAD.WIDE.U32 UR6, UR14, UR8, URZ ;  /* 0x000000080e0672a5 */ /* 0x008fee000f8e00ff */
[----:B------:R-:W-:Y:S01]  /*4b10*/  @!UP2 UMOV UR4, UR7 ;  /* 0x000000070004ac82 */ /* 0x000fe20008000000 */
[----:B----4-:R-:W-:Y:S02]  /*4b20*/  @!UP2 UISETP.NE.AND UP0, UPT, UR5, 0x1, UPT ;  /* 0x000000010500a88c */ /* 0x010fe4000bf05270 */
[----:B------:R-:W-:Y:S02]  /*4b30*/  @!UP2 USHF.R.U32.HI UR4, URZ, UR9, UR4 ;  /* 0x00000009ff04a299 */ /* 0x000fe40008011604 */
[----:B------:R-:W-:Y:S02]  /*4b40*/  UIMAD.WIDE.U32 UR6, UR13, UR11, URZ ;  /* 0x0000000b0d0672a5 */ /* 0x000fe4000f8e00ff */
[----:B------:R-:W-:Y:S02]  /*4b50*/  @!UP2 USEL UR8, UR14, UR4, !UP0 ;  /* 0x000000040e08a287 */ /* 0x000fe4000c000000 */
[----:B------:R-:W-:Y:S03]  /*4b60*/  @!UP2 UISETP.NE.AND UP0, UPT, UR10, 0x1, UPT ;  /* 0x000000010a00a88c */ /* 0x000fe6000bf05270 */
[----:B------:R-:W-:Y:S02]  /*4b70*/  @!UP2 UMOV UR6, UR7 ;  /* 0x000000070006ac82 */ /* 0x000fe40008000000 */
[----:B------:R-:W3:Y:S02]  /*4b80*/  @!UP2 LDCU UR4, c[0x0][0xb20] ;  /* 0x00016400ff04a7ac */ /* 0x000ee40008000800 */
[----:B---3--:R-:W-:Y:S04]  /*4b90*/  @!UP2 USHF.R.U32.HI UR6, URZ, UR4, UR6 ;  /* 0x00000004ff06a299 */ /* 0x008fe80008011606 */
[----:B------:R-:W-:Y:S04]  /*4ba0*/  @!UP2 USEL UR6, UR13, UR6, !UP0 ;  /* 0x000000060d06a287 */ /* 0x000fe8000c000000 */
[----:B------:R-:W-:Y:S02]  /*4bb0*/  @!UP2 UIADD3 UR4, UPT, UPT, -UR8, UR6, URZ ;  /* 0x000000060804a290 */ /* 0x000fe4000fffe1ff */
[----:B------:R-:W-:Y:S02]  /*4bc0*/  @!UP2 UIADD3 UR6, UPT, UPT, UR8, -UR6, URZ ;  /* 0x800000060806a290 */ /* 0x000fe4000fffe0ff */
[----:B------:R-:W-:Y:S02]  /*4bd0*/  @!UP2 UIMAD UR14, UR4, UR5, UR14 ;  /* 0x00000005040ea2a4 */ /* 0x000fe4000f8e020e */
[----:B------:R-:W-:Y:S01]  /*4be0*/  @!UP2 UIMAD UR13, UR6, UR10, UR13 ;  /* 0x0000000a060da2a4 */ /* 0x000fe2000f8e020d */
[----:B------:R-:W-:Y:S11]  /*4bf0*/  BRA.U UP3, `(.L_x_83) ;  /* 0x0000000103107547 */ /* 0x000ff6000b800000 */
[----:B--2---:R-:W-:Y:S04]  /*4c00*/  MOV R0, UR48 ;  /* 0x0000003000007c02 */ /* 0x004fe80008000f00 */
[----:B------:R-:W-:Y:S04]  /*4c10*/  SHF.L.U32 R11, R0, 0x1f, RZ ;  /* 0x0000001f000b7819 */ /* 0x000fe800000006ff */
[----:B------:R-:W2:Y:S02]  /*4c20*/  SYNCS.PHASECHK.TRANS64.TRYWAIT P2, [UR21+0xd8], R11 ;  /* 0x0000d80bff0075a7 */ /* 0x000ea40008041115 */
[----:B--2---:R-:W-:Y:S05]  /*4c30*/  @!P2 BRA `(.L_x_84) ;  /* 0x0000005400e0a947 */ /* 0x004fea0003800000 */
.L_x_83:
[----:B------:R-:W-:Y:S05]  /*4c40*/  @!P1 BRA `(.L_x_85) ;  /* 0x0000000000309947 */ /* 0x000fea0003800000 */
[----:B------:R-:W-:Y:S01]  /*4c50*/  ISETP.NE.U32.AND P1, PT, R2, RZ, PT ;  /* 0x000000ff0200720c */ /* 0x000fe20003f25070 */
[----:B------:R-:W3:Y:S01]  /*4c60*/  LDCU.64 UR4, c[0x0][0x358] ;  /* 0x00006b00ff0477ac */ /* 0x000ee20008000a00 */
[----:B------:R-:W-:Y:S02]  /*4c70*/  IMAD.MOV.U32 R81, RZ, RZ, 0x1 ;  /* 0x00000001ff517424 */ /* 0x000fe400078e00ff */
[----:B------:R-:W-:Y:S11]  /*4c80*/  ISETP.NE.AND.EX P1, PT, R3, RZ, PT, P1 ;  /* 0x000000ff0300720c */ /* 0x000ff60003f25310 */
[----:B------:R-:W-:Y:S02]  /*4c90*/  @!UPT UIADD3 URZ, UPT, UPT, URZ, URZ, URZ ;  /* 0x000000fffffff290 */ /* 0x000fe4000fffe0ff */
[----:B--2---:R-:W2:Y:S01]  /*4ca0*/  @P1 LDC.64 R10, c[0x0][0x888] ;  /* 0x00022200ff0a1b82 */ /* 0x004ea20000000a00 */
[----:B------:R-:W-:Y:S04]  /*4cb0*/  @P1 IMAD R0, R4, UR36, RZ ;  /* 0x0000002404001c24 */ /* 0x000fe8000f8e02ff */
[----:B--2---:R-:W-:Y:S04]  /*4cc0*/  @P1 IMAD.WIDE R10, R0, 0x4, R10 ;  /* 0x00000004000a1825 */ /* 0x004fe800078e020a */
[----:B------:R-:W-:Y:S01]  /*4cd0*/  HFMA2 R0, -RZ, RZ, 0, 5.9604644775390625e-08 ;  /* 0x00000001ff007431 */ /* 0x000fe200000001ff */
[----:B---3-5:R3:W5:Y:S04]  /*4ce0*/  @P1 LDG.E R41, desc[UR4][R10.64] ;  /* 0x000000040a291981 */ /* 0x028768000c1e1900 */
[----:B------:R-:W-:Y:S01]  /*4cf0*/  @!P1 PRMT R81, R0, 0x7610, R81 ;  /* 0x0000761000519816 */ /* 0x000fe20000000051 */
[----:B---3--:R-:W4:Y:S06]  /*4d00*/  @!P1 LDC R41, c[0x0][0x880] ;  /* 0x00022000ff299b82 */ /* 0x008f2c0000000800 */
.L_x_85:
[----:B----45:R-:W-:Y:S01]  /*4d10*/  @!P0 FSETP.EQ.AND P1, PT, R41, RZ, PT ;  /* 0x000000ff2900820b */ /* 0x030fe20003f22000 */
[----:B------:R-:W-:Y:S01]  /*4d20*/  @!UPT UIADD3 URZ, UPT, UPT, URZ, URZ, URZ ;  /* 0x000000fffffff290 */ /* 0x000fe2000fffe0ff */
[----:B------:R-:W-:Y:S11]  /*4d30*/  @!P0 BRA `(.L_x_86) ;  /* 0x0000000000188947 */ /* 0x000ff60003800000 */
[----:B------:R-:W-:Y:S02]  /*4d40*/  LOP3.LUT P0, RZ, R81, 0xff, RZ, 0xc0, !PT ;  /* 0x000000ff51ff7812 */ /* 0x000fe4000780c0ff */
[----:B------:R-:W-:Y:S04]  /*4d50*/  ISETP.NE.U32.AND P1, PT, R2, RZ, PT ;  /* 0x000000ff0200720c */ /* 0x000fe80003f25070 */
[----:B------:R-:W-:Y:S04]  /*4d60*/  ISETP.NE.AND.EX P1, PT, R3, RZ, PT, P1 ;  /* 0x000000ff0300720c */ /* 0x000fe80003f25310 */
[----:B------:R-:W-:Y:S03]  /*4d70*/  PLOP3.LUT P1, PT, P1, PT, PT, 0x8, 0x80 ;  /* 0x000000000080781c */ /* 0x000fe60000f2e170 */
[----:B------:R-:W-:Y:S11]  /*4d80*/  @P0 FSETP.EQ.AND P1, PT, R41, RZ, PT ;  /* 0x000000ff2900020b */ /* 0x000ff60003f22000 */
[----:B------:R-:W-:Y:S02]  /*4d90*/  @!UPT UIADD3 URZ, UPT, UPT, URZ, URZ, URZ ;  /* 0x000000fffffff290 */ /* 0x000fe4000fffe0ff */
.L_x_86:
[----:B------:R-:W3:Y:S01]  /*4da0*/  SYNCS.PHASECHK.TRANS64.TRYWAIT P2, [UR21+0xb0], R9 ;  /* 0x0000b009ff0075a7 */ /* 0x000ee20008041115 */
[----:B------:R-:W-:Y:S04]  /*4db0*/  ELECT P0, URZ, PT ;  /* 0x0000000000ff782f */ /* 0x000fe80003800000 */
[----:B------:R-:W-:Y:S11]  /*4dc0*/  PLOP3.LUT P1, PT, P1, P0, PT, 0xf2, 0x2f ;  /* 0x00000000002f781c */ /* 0x000ff60000f21e72 */
[----:B------:R-:W-:Y:S02]  /*4dd0*/  @!UPT UIADD3 URZ, UPT, UPT, URZ, URZ, URZ ;  /* 0x000000fffffff290 */ /* 0x000fe4000fffe0ff */
[----:B------:R-:W-:Y:S05]  /*4de0*/  @!P1 IADD3 R8, P0, PT, R16, 0x580, RZ ;  /* 0x0000058010089810 */ /* 0x000fea0007f1e0ff */
[----:B------:R-:W-:Y:S01]  /*4df0*/  @!P1 IMAD.X R6, RZ, RZ, R17, P0 ;  /* 0x000000ffff069224 */ /* 0x000fe200000e0611 */
[----:B---3--:R-:W-:Y:S07]  /*4e00*/  @!P2 BRA `(.L_x_87) ;  /* 0x000000540084a947 */ /* 0x008fee0003800000 */
.L_x_184:
[----:B------:R-:W-:Y:S01]  /*4e10*/  @!P1 R2UR UR5, R8 ;  /* 0x00000000080592ca */ /* 0x000fe200000e0000 */
[----:B------:R-:W-:Y:S01]  /*4e20*/  VOTEU.ALL UP0, P1 ;  /* 0x0000000000ff7886 */ /* 0x000fe20000800000 */
[----:B------:R-:W-:Y:S01]  /*4e30*/  @!P1 R2UR UR4, R6 ;  /* 0x00000000060492ca */ /* 0x000fe200000e0000 */
[----:B--2---:R-:W-:Y:S01]  /*4e40*/  @!P1 IMAD.MOV.U32 R0, RZ, RZ, 0x2000 ;  /* 0x00002000ff009424 */ /* 0x004fe200078e00ff */
[----:B------:R-:W-:Y:S01]  /*4e50*/  UMOV UR6, 0x0 ;  /* 0x0000000000067882 */ /* 0x000fe20000000000 */
[----:B------:R-:W-:Y:S01]  /*4e60*/  UMOV UR7, 0x10000000 ;  /* 0x1000000000077882 */ /* 0x000fe20000000000 */
[----:B------:R-:W-:Y:S01]  /*4e70*/  @!UP0 UIADD3 UR32, UPT, UPT, UR21, 0x400, URZ ;  /* 0x0000040015208890 */ /* 0x000fe2000fffe0ff */
[----:B------:R-:W-:Y:S01]  /*4e80*/  @!P1 IADD3 R8, P0, PT, R16, 0x580, RZ ;  /* 0x0000058010089810 */ /* 0x000fe20007f1e0ff */
[----:B------:R-:W-:Y:S04]  /*4e90*/  VOTEU.ALL UP0, P1 ;  /* 0x0000000000ff7886 */ /* 0x000fe80000800000 */
[----:B------:R-:W-:Y:S02]  /*4ea0*/  @!P1 IMAD.X R6, RZ, RZ, R17, P0 ;  /* 0x000000ffff069224 */ /* 0x000fe400000e0611 */
[----:B------:R-:W-:Y:S02]  /*4eb0*/  IMAD.U32 R10, RZ, RZ, UR5 ;  /* 0x00000005ff0a7e24 */ /* 0x000fe4000f8e00ff */
[----:B------:R-:W-:Y:S03]  /*4ec0*/  IMAD.U32 R11, RZ, RZ, UR4 ;  /* 0x00000004ff0b7e24 */ /* 0x000fe6000f8e00ff */
[----:B------:R-:W-:Y:S02]  /*4ed0*/  @!P1 R2UR UR4, R10 ;  /* 0x000000000a0492ca */ /* 0x000fe400000e0000 */
[----:B------:R-:W-:Y:S11]  /*4ee0*/  @!P1 R2UR UR5, R11 ;  /* 0x000000000b0592ca */ /* 0x000ff600000e0000 */
[----:B------:R-:W-:Y:S02]  /*4ef0*/  @!UPT UIADD3 URZ, UPT, UPT, URZ, URZ, URZ ;  /* 0x000000fffffff290 */ /* 0x000fe4000fffe0ff */
[----:B------:R2:W-:Y:S01]  /*4f00*/  @!UP0 UTMALDG.3D [UR32], [UR4], desc[UR6] ;  /* 0x00000620040085b4 */ /* 0x0005e20008011000 */
[----:B------:R2:W-:Y:S01]  /*4f10*/  @!P1 SYNCS.ARRIVE.TRANS64.RED.A0TR RZ, [UR21+0x90], R0 ;  /* 0x00009000ffff99a7 */ /* 0x0005e20008300415 */
[----:B------:R-:W-:Y:S01]  /*4f20*/  SYNCS.ARRIVE.TRANS64.RED.A1T0 RZ, [UR40], RZ ;  /* 0x000000ffffff79a7 */ /* 0x000fe20008100428 */
[----:B------:R-:W3:Y:S02]  /*4f30*/  SYNCS.PHASECHK.TRANS64.TRYWAIT P2, [UR21+0xb8], R9 ;  /* 0x0000b809ff0075a7 */ /* 0x000ee40008041115 */
[----:B--23--:R-:W-:Y:S05]  /*4f40*/  @!P2 BRA `(.L_x_88) ;  /* 0x00000054004ca947 */ /* 0x00cfea0003800000 */
.L_x_186:
        /* <DEDUP_REMOVED lines=8> */
[----:B------:R-:W-:Y:S01]  /*4fd0*/  @!UP0 UIADD3 UR24, UPT, UPT, UR21, 0x2400, URZ ;  /* 0x0000240015188890 */ /* 0x000fe2000fffe0ff */
[----:B------:R-:W-:Y:S01]  /*4fe0*/  VOTEU.ALL UP0, P1 ;  /* 0x0000000000ff7886 */ /* 0x000fe20000800000 */
[----:B------:R-:W-:Y:S01]  /*4ff0*/  UMOV UR27, UR35 ;  /* 0x00000023001b7c82 */ /* 0x000fe20008000000 */
[----:B------:R-:W-:Y:S02]  /*5000*/  UMOV UR28, UR36 ;  /* 0x00000024001c7c82 */ /* 0x000fe40008000000 */
[----:B------:R-:W-:Y:S02]  /*5010*/  IMAD.U32 R10, RZ, RZ, UR5 ;  /* 0x00000005ff0a7e24 */ /* 0x000fe4000f8e00ff */
[----:B------:R-:W-:Y:S02]  /*5020*/  IMAD.U32 R11, RZ, RZ, UR4 ;  /* 0x00000004ff0b7e24 */ /* 0x000fe4000f8e00ff */
[----:B------:R-:W-:Y:S01]  /*5030*/  @!P1 IMAD.X R6, RZ, RZ, R17, P0 ;  /* 0x000000ffff069224 */ /* 0x000fe200000e0611 */
        /* <DEDUP_REMOVED lines=8> */
.L_x_188:
[----:B------:R-:W-:Y:S01]  /*50c0*/  @!P1 R2UR UR5, R8 ;  /* 0x00000000080592ca */ /* 0x000fe200000e0000 */
[----:B------:R-:W-:Y:S01]  /*50d0*/  VOTEU.ALL UP0, P1 ;  /* 0x0000000000ff7886 */ /* 0x000fe20000800000 */
[----:B------:R-:W-:Y:S01]  /*50e0*/  @!P1 R2UR UR4, R6 ;  /* 0x00000000060492ca */ /* 0x000fe200000e0000 */
[----:B--2---:R-:W-:Y:S01]  /*50f0*/  @!P1 IMAD.MOV.U32 R0, RZ, RZ, 0x2000 ;  /* 0x00002000ff009424 */ /* 0x004fe200078e00ff */
[----:B------:R-:W-:Y:S01]  /*5100*/  UMOV UR6, 0x0 ;  /* 0x0000000000067882 */ /* 0x000fe20000000000 */
[----:B------:R-:W-:Y:S01]  /*5110*/  UMOV UR7, 0x10000000 ;  /* 0x1000000000077882 */ /* 0x000fe20000000000 */
[----:B------:R-:W-:Y:S01]  /*5120*/  @!UP0 UIADD3 UR18, UPT, UPT, UR34, 0x80, URZ ;  /* 0x0000008022128890 */ /* 0x000fe2000fffe0ff */
[----:B------:R-:W-:Y:S01]  /*5130*/  VIADD R14, R14, 0x1 ;  /* 0x000000010e0e7836 */ /* 0x000fe20000000000 */
[----:B------:R-:W-:Y:S01]  /*5140*/  @!UP0 UIADD3 UR16, UPT, UPT, UR21, 0x4400, URZ ;  /* 0x0000440015108890 */ /* 0x000fe2000fffe0ff */
[----:B------:R-:W-:Y:S01]  /*5150*/  VOTEU.ALL UP0, P1 ;  /* 0x0000000000ff7886 */ /* 0x000fe20000800000 */
[----:B------:R-:W-:Y:S01]  /*5160*/  UMOV UR19, UR35 ;  /* 0x0000002300137c82 */ /* 0x000fe20008000000 */
[----:B------:R-:W-:Y:S02]  /*5170*/  UMOV UR20, UR36 ;  /* 0x0000002400147c82 */ /* 0x000fe40008000000 */
        /* <DEDUP_REMOVED lines=10> */
.L_x_190:
[----:B------:R-:W-:Y:S01]  /*5220*/  @!P1 IADD3 R6, P0, PT, R16, 0x580, RZ ;  /* 0x0000058010069810 */ /* 0x000fe20007f1e0ff */
[----:B------:R-:W-:Y:S01]  /*5230*/  VOTEU.ALL UP0, P1 ;  /* 0x0000000000ff7886 */ /* 0x000fe20000800000 */
[----:B------:R-:W-:Y:S01]  /*5240*/  UMOV UR6, 0x0 ;  /* 0x0000000000067882 */ /* 0x000fe20000000000 */
[----:B------:R-:W-:Y:S01]  /*5250*/  UMOV UR7, 0x10000000 ;  /* 0x1000000000077882 */ /* 0x000fe20000000000 */
[----:B------:R-:W-:Y:S01]  /*5260*/  @!P1 R2UR UR5, R6 ;  /* 0x00000000060592ca */ /* 0x000fe200000e0000 */
[----:B--2---:R-:W-:Y:S01]  /*5270*/  @!P1 IMAD.X R0, RZ, RZ, R17, P0 ;  /* 0x000000ffff009224 */ /* 0x004fe200000e0611 */
[----:B------:R-:W-:Y:S01]  /*5280*/  @!UP0 UIADD3 UR10, UPT, UPT, UR34, 0xc0, URZ ;  /* 0x000000c0220a8890 */ /* 0x000fe2000fffe0ff */
[----:B------:R-:W-:Y:S01]  /*5290*/  R2UR UR18, R83 ;  /* 0x00000000531272ca */ /* 0x000fe200000e0000 */
[----:B------:R-:W-:Y:S01]  /*52a0*/  @!UP0 UIADD3 UR8, UPT, UPT, UR21, 0x6400, URZ ;  /* 0x0000640015088890 */ /* 0x000fe2000fffe0ff */
[----:B------:R-:W-:Y:S01]  /*52b0*/  R2UR UR16, R84 ;  /* 0x00000000541072ca */ /* 0x000fe200000e0000 */
[----:B------:R-:W-:Y:S01]  /*52c0*/  @!UP0 UIADD3 UR9, UPT, UPT, UR21, 0xa8, URZ ;  /* 0x000000a815098890 */ /* 0x000fe2000fffe0ff */
[----:B------:R-:W-:Y:S01]  /*52d0*/  @!P1 R2UR UR4, R0 ;  /* 0x00000000000492ca */ /* 0x000fe200000e0000 */
[----:B------:R-:W-:Y:S01]  /*52e0*/  VOTEU.ALL UP0, P1 ;  /* 0x0000000000ff7886 */ /* 0x000fe20000800000 */
[----:B------:R-:W-:Y:S01]  /*52f0*/  UMOV UR11, UR35 ;  /* 0x00000023000b7c82 */ /* 0x000fe20008000000 */
[----:B------:R-:W-:Y:S01]  /*5300*/  UMOV UR12, UR36 ;  /* 0x00000024000c7c82 */ /* 0x000fe20008000000 */
[C---:B------:R-:W-:Y:S01]  /*5310*/  ISETP.NE.AND P0, PT, R14.reuse, 0x2, PT ;  /* 0x000000020e00780c */ /* 0x040fe20003f05270 */
[----:B------:R-:W-:Y:S01]  /*5320*/  UPLOP3.LUT UP3, UPT, UPT, UPT, UPT, 0x80, 0x8 ;  /* 0x000000000008789c */ /* 0x000fe20003f6f070 */
[----:B------:R-:W-:Y:S01]  /*5330*/  IMAD.U32 R8, RZ, RZ, UR5 ;  /* 0x00000005ff087e24 */ /* 0x000fe2000f8e00ff */
[----:B------:R-:W-:Y:S01]  /*5340*/  LOP3.LUT R15, R15, 0x1, RZ, 0x3c, !PT ;  /* 0x000000010f0f7812 */ /* 0x000fe200078e3cff */
[----:B------:R-:W-:Y:S01]  /*5350*/  UMOV UR36, UR29 ;  /* 0x0000001d00247c82 */ /* 0x000fe20008000000 */
[----:B------:R-:W-:Y:S01]  /*5360*/  SEL R0, RZ, 0x1, P0 ;  /* 0x00000001ff007807 */ /* 0x000fe20000000000 */
[----:B------:R-:W-:Y:S01]  /*5370*/  UIADD3 UR20, UPT, UPT, UR13, UR18, URZ ;  /* 0x000000120d147290 */ /* 0x000fe2000fffe0ff */
[----:B------:R-:W-:Y:S01]  /*5380*/  SEL R14, R14, RZ, P0 ;  /* 0x000000ff0e0e7207 */ /* 0x000fe20000000000 */
[----:B------:R-:W-:Y:S01]  /*5390*/  UIADD3 UR16, UPT, UPT, UR14, UR16, URZ ;  /* 0x000000100e107290 */ /* 0x000fe2000fffe0ff */
[----:B------:R-:W-:Y:S01]  /*53a0*/  IMAD.U32 R9, RZ, RZ, UR4 ;  /* 0x00000004ff097e24 */ /* 0x000fe2000f8e00ff */
[----:B------:R-:W-:Y:S02]  /*53b0*/  @!P1 R2UR UR4, R8 ;  /* 0x00000000080492ca */ /* 0x000fe400000e0000 */
[----:B------:R-:W-:Y:S02]  /*53c0*/  LOP3.LUT R13, R13, R0, RZ, 0x3c, !PT ;  /* 0x000000000d0d7212 */ /* 0x000fe400078e3cff */
[----:B------:R-:W-:Y:S11]  /*53d0*/  @!P1 R2UR UR5, R9 ;  /* 0x00000000090592ca */ /* 0x000ff600000e0000 */
[----:B------:R-:W-:Y:S02]  /*53e0*/  @!UPT UIADD3 URZ, UPT, UPT, URZ, URZ, URZ ;  /* 0x000000fffffff290 */ /* 0x000fe4000fffe0ff */
[----:B------:R2:W-:Y:S01]  /*53f0*/  @!UP0 UTMALDG.3D [UR8], [UR4], desc[UR6] ;  /* 0x00000608040085b4 */ /* 0x0005e20008011000 */
[----:B------:R2:W-:Y:S01]  /*5400*/  @!P1 SYNCS.ARRIVE.TRANS64.RED.A0TR RZ, [UR21+0xa8], R7 ;  /* 0x0000a807ffff99a7 */ /* 0x0005e20008300415 */
[----:B------:R-:W-:Y:S01]  /*5410*/  SYNCS.ARRIVE.TRANS64.RED.A1T0 RZ, [UR37], RZ ;  /* 0x000000ffffff79a7 */ /* 0x000fe20008100425 */
[----:B------:R-:W-:Y:S05]  /*5420*/  BRA.U UP1, `(.L_x_91) ;  /* 0xfffffff101707547 */ /* 0x000fea000b83ffff */
[----:B------:R-:W-:-:S04]  /*5430*/  SHF.L.U32 R3, R15, 0x1f, RZ ;  /* 0x0000001f0f037819 */ /* 0x000fc800000006ff */
[----:B------:R-:W3:Y:S02]  /*5440*/  SYNCS.PHASECHK.TRANS64.TRYWAIT P0, [UR21+0xb0], R3 ;  /* 0x0000b003ff0075a7 */ /* 0x000ee40008001115 */
[----:B---3--:R-:W-:Y:S05]  /*5450*/  @!P0 BRA `(.L_x_92) ;  /* 0x0000005000508947 */ /* 0x008fea0003800000 */
.L_x_192:
[----:B------:R-:W4:Y:S02]  /*5460*/  SYNCS.PHASECHK.TRANS64.TRYWAIT P0, [UR21+0xb8], R3 ;  /* 0x0000b803ff0075a7 */ /* 0x000f240008001115 */
[----:B----4-:R-:W-:Y:S05]  /*5470*/  @!P0 BRA `(.L_x_93) ;  /* 0x0000005000608947 */ /* 0x010fea0003800000 */
.L_x_194:
[----:B------:R-:W4:Y:S02]  /*5480*/  SYNCS.PHASECHK.TRANS64.TRYWAIT P0, [UR21+0xc0], R3 ;  /* 0x0000c003ff0075a7 */ /* 0x000f240008001115 */
[----:B----4-:R-:W-:Y:S05]  /*5490*/  @!P0 BRA `(.L_x_94) ;  /* 0x0000005000708947 */ /* 0x010fea0003800000 */
.L_x_196:
[----:B---3--:R-:W-:-:S07]  /*54a0*/  MOV R0, UR21 ;  /* 0x0000001500007c02 */ /* 0x008fce0008000f00 */
.L_x_95:
[----:B---3--:R-:W-:-:S04]  /*54b0*/  SHF.L.U32 R3, R15, 0x1f, RZ ;  /* 0x0000001f0f037819 */ /* 0x008fc800000006ff */
[----:B------:R3:W4:Y:S03]  /*54c0*/  SYNCS.PHASECHK.TRANS64.TRYWAIT P0, [R0+URZ+0xc8], R3 ;  /* 0x0000c803000075a7 */ /* 0x00072600080011ff */
[----:B----4-:R-:W-:Y:S05]  /*54d0*/  @!P0 NANOSLEEP.SYNCS 0x989680 ;  /* 0x009896800000895d */ /* 0x010fea0003900000 */
[----:B------:R-:W4:Y:S02]  /*54e0*/  @!P0 SYNCS.PHASECHK.TRANS64 P0, [R0+URZ+0xc8], R3 ;  /* 0x0000c803000085a7 */ /* 0x000f2400080010ff */
[----:B-12-4-:R-:W-:Y:S05]  /*54f0*/  @P0 EXIT ;  /* 0x000000000000094d */ /* 0x016fea0003800000 */
[----:B------:R-:W-:Y:S05]  /*5500*/  BRA `(.L_x_95) ;  /* 0xfffffffc00e87947 */ /* 0x000fea000383ffff */
.L_x_80:
[----:B------:R-:W-:-:S06]  /*5510*/  UISETP.GE.AND UP0, UPT, UR17, 0x4, UPT ;  /* 0x000000041100788c */ /* 0x000fcc000bf06270 */
[----:B------:R-:W-:-:S13]  /*5520*/  PLOP3.LUT P0, PT, PT, PT, UP0, 0x80, 0x8 ;  /* 0x000000000008781c */ /* 0x000fda0003f0f008 */
[----:B-1----:R-:W-:Y:S05]  /*5530*/  @!P0 EXIT ;  /* 0x000000000000894d */ /* 0x002fea0003800000 */
[----:B------:R-:W1:Y:S08]  /*5540*/  S2UR UR4, SR_CgaCtaId ;  /* 0x00000000000479c3 */ /* 0x000e700000008800 */
[----:B------:R-:W-:Y:S01]  /*5550*/  BAR.SYNC.DEFER_BLOCKING 0x6, 0xa0 ;  /* 0x0182800000007b1d */ /* 0x000fe20000010000 */
[C---:B------:R-:W-:Y:S01]  /*5560*/  IMAD.SHL.U32 R5, R94.reuse, 0x40, RZ ;  /* 0x000000405e057824 */ /* 0x040fe200078e00ff */
[C---:B------:R-:W-:Y:S01]  /*5570*/  R2P PR, R94.reuse, 0x6 ;  /* 0x000000065e007804 */ /* 0x040fe20000000000 */
[C---:B------:R-:W-:Y:S01]  /*5580*/  IMAD.SHL.U32 R2, R94.reuse, 0x8, RZ ;  /* 0x000000085e027824 */ /* 0x040fe200078e00ff */
[----:B------:R-:W-:Y:S01]  /*5590*/  CS2R R88, SRZ ;  /* 0x0000000000587805 */ /* 0x000fe2000001ff00 */
[----:B------:R-:W-:Y:S01]  /*55a0*/  IMAD.U32 R37, R94, 0x10000, RZ ;  /* 0x000100005e257824 */ /* 0x000fe200078e00ff */
[----:B------:R-:W-:-:S02]  /*55b0*/  UMOV UR44, 0x400 ;  /* 0x00000400002c7882 */ /* 0x000fc40000000000 */
[----:B------:R-:W2:Y:S01]  /*55c0*/  LDC.64 R78, c[0x0][0x8b0] ;  /* 0x00022c00ff4e7b82 */ /* 0x000ea20000000a00 */
[C---:B------:R-:W-:Y:S01]  /*55d0*/  LOP3.LUT R3, R5.reuse, 0x1c0, RZ, 0xc0, !PT ;  /* 0x000001c005037812 */ /* 0x040fe200078ec0ff */
[----:B------:R-:W-:Y:S01]  /*55e0*/  IMAD.SHL.U32 R80, R94, 0x20, RZ ;  /* 0x000000205e507824 */ /* 0x000fe200078e00ff */
[----:B------:R-:W-:Y:S01]  /*55f0*/  LOP3.LUT R5, R5, 0x200, RZ, 0xc0, !PT ;  /* 0x0000020005057812 */ /* 0x000fe200078ec0ff */
[----:B------:R-:W-:Y:S01]  /*5600*/  IMAD.MOV.U32 R92, RZ, RZ, 0x20 ;  /* 0x00000020ff5c7424 */ /* 0x000fe200078e00ff */
[----:B------:R-:W-:Y:S01]  /*5610*/  LOP3.LUT R2, R3, 0x38, R2, 0xf8, !PT ;  /* 0x0000003803027812 */ /* 0x000fe200078ef802 */
[----:B------:R-:W-:Y:S01]  /*5620*/  IMAD.MOV.U32 R91, RZ, RZ, 0x1 ;  /* 0x00000001ff5b7424 */ /* 0x000fe200078e00ff */
[----:B------:R-:W-:Y:S01]  /*5630*/  SHF.R.U32.HI R3, RZ, 0x1, R94 ;  /* 0x00000001ff037819 */ /* 0x000fe2000001165e */
[----:B------:R-:W3:Y:S01]  /*5640*/  LDC.64 R76, c[0x0][0x8a8] ;  /* 0x00022a00ff4c7b82 */ /* 0x000ee20000000a00 */
[----:B------:R-:W-:Y:S01]  /*5650*/  LOP3.LUT R37, R37, 0x600000, RZ, 0xc0, !PT ;  /* 0x0060000025257812 */ /* 0x000fe200078ec0ff */
[----:B------:R-:W-:Y:S01]  /*5660*/  IMAD.MOV.U32 R36, RZ, RZ, RZ ;  /* 0x000000ffff247224 */ /* 0x000fe200078e00ff */
[----:B------:R-:W-:Y:S01]  /*5670*/  LOP3.LUT R80, R5, 0xc00, R80, 0xf8, !PT ;  /* 0x00000c0005507812 */ /* 0x000fe200078ef850 */
[----:B------:R-:W-:Y:S01]  /*5680*/  IMAD.MOV.U32 R90, RZ, RZ, RZ ;  /* 0x000000ffff5a7224 */ /* 0x000fe200078e00ff */
[----:B------:R-:W-:Y:S01]  /*5690*/  LOP3.LUT R3, R2, 0x8, R3, 0x78, !PT ;  /* 0x0000000802037812 */ /* 0x000fe200078e7803 */
[----:B------:R-:W4:Y:S01]  /*56a0*/  LDCU UR59, c[0x0][0x370] ;  /* 0x00006e00ff3b77ac */ /* 0x000f220008000800 */
[----:B------:R-:W-:-:S02]  /*56b0*/  SEL R93, R92, 0xffffffe0, !P2 ;  /* 0xffffffe05c5d7807 */ /* 0x000fc40005000000 */
[----:B------:R-:W-:Y:S01]  /*56c0*/  LOP3.LUT R80, R80, R3, RZ, 0xfc, !PT ;  /* 0x0000000350507212 */ /* 0x000fe200078efcff */
[----:B-1----:R-:W-:Y:S01]  /*56d0*/  ULEA UR44, UR4, UR44, 0x18 ;  /* 0x0000002c042c7291 */ /* 0x002fe2000f8ec0ff */
[----:B------:R-:W-:Y:S01]  /*56e0*/  LOP3.LUT R94, R94, 0x60, RZ, 0xc0, !PT ;  /* 0x000000605e5e7812 */ /* 0x000fe200078ec0ff */
[----:B------:R-:W1:Y:S01]  /*56f0*/  LDCU UR43, c[0x0][0xb0c] ;  /* 0x00016180ff2b77ac */ /* 0x000e620008000800 */
[----:B------:R-:W-:Y:S01]  /*5700*/  SEL R92, R92, 0xffffffe0, !P1 ;  /* 0xffffffe05c5c7807 */ /* 0x000fe20004800000 */
[----:B------:R-:W-:Y:S01]  /*5710*/  UIADD3 UR4, UPT, UPT, UR44, 0x400, URZ ;  /* 0x000004002c047890 */ /* 0x000fe2000fffe0ff */
[----:B------:R-:W1:Y:S04]  /*5720*/  LDCU UR39, c[0x0][0xb30] ;  /* 0x00016600ff2777ac */ /* 0x000e680008000800 */
[----:B------:R-:W4:Y:S01]  /*5730*/  LDS R0, [UR44+0x190] ;  /* 0x0001902cff007984 */ /* 0x000f220008000800 */
[----:B------:R-:W-:Y:S01]  /*5740*/  IMAD.U32 R86, RZ, RZ, UR4 ;  /* 0x00000004ff567e24 */ /* 0x000fe2000f8e00ff */
[----:B------:R-:W1:Y:S01]  /*5750*/  LDCU.64 UR56, c[0x0][0x888] ;  /* 0x00011100ff3877ac */ /* 0x000e620008000a00 */
[----:B------:R-:W1:Y:S01]  /*5760*/  LDCU.64 UR40, c[0x0][0xb28] ;  /* 0x00016500ff2877ac */ /* 0x000e620008000a00 */
[----:B------:R-:W1:Y:S01]  /*5770*/  LDCU.64 UR62, c[0x0][0x890] ;  /* 0x00011200ff3e77ac */ /* 0x000e620008000a00 */
[----:B------:R-:W1:Y:S01]  /*5780*/  LDCU.128 UR52, c[0x0][0xb10] ;  /* 0x00016200ff3477ac */ /* 0x000e620008000c00 */
[----:B------:R-:W1:Y:S01]  /*5790*/  LDCU UR58, c[0x0][0x374] ;  /* 0x00006e80ff3a77ac */ /* 0x000e620008000800 */
[----:B------:R-:W-:Y:S01]  /*57a0*/  UMOV UR47, URZ ;  /* 0x000000ff002f7c82 */ /* 0x000fe20008000000 */
[----:B------:R-:W-:Y:S01]  /*57b0*/  UMOV UR46, URZ ;  /* 0x000000ff002e7c82 */ /* 0x000fe20008000000 */
[----:B-1234-:R-:W-:-:S07]  /*57c0*/  IMAD.IADD R37, R0, 0x1, R37 ;  /* 0x0000000100257824 */ /* 0x01efce00078e0225 */
.L_x_139:
[C---:B------:R-:W-:Y:S02]  /*57d0*/  LEA R3, R88.reuse, UR44, 0x3 ;  /* 0x0000002c58037c11 */ /* 0x040fe4000f8e18ff */
[----:B------:R-:W-:Y:S02]  /*57e0*/  SHF.L.U32 R0, R89, 0x1f, RZ ;  /* 0x0000001f59007819 */ /* 0x000fe400000006ff */
[----:B------:R-:W-:Y:S02]  /*57f0*/  LEA R5, R88, UR44, 0x4 ;  /* 0x0000002c58057c11 */ /* 0x000fe4000f8e20ff */
[----:B-1----:R-:W1:Y:S02]  /*5800*/  SYNCS.PHASECHK.TRANS64.TRYWAIT P0, [R3+URZ+0xe0], R0 ;  /* 0x0000e000030075a7 */ /* 0x002e6400080011ff */
[----:B-1----:R-:W-:Y:S05]  /*5810*/  @!P0 BRA `(.L_x_96) ;  /* 0x0000004c00a88947 */ /* 0x002fea0003800000 */
.L_x_197:
[----:B------:R-:W2:Y:S01]  /*5820*/  LDS.128 R4, [R5+0x170] ;  /* 0x0001700005047984 */ /* 0x000ea20000000c00 */
        /* <DEDUP_REMOVED lines=10> */
[----:B------:R-:W-:Y:S01]  /*58d0*/  PLOP3.LUT P0, PT, PT, PT, UP1, 0x80, 0x8 ;  /* 0x000000000008781c */ /* 0x000fe20003f0f018 */
[----:B------:R-:W-:Y:S11]  /*58e0*/  UP2UR UR61, UPR, URZ, 0x2 ;  /* 0x00000002ff3d7883 */ /* 0x000ff60008000000 */
[----:B------:R-:W-:Y:S01]  /*58f0*/  @!UPT UIADD3 URZ, UPT, UPT, URZ, URZ, URZ ;  /* 0x000000fffffff290 */ /* 0x000fe2000fffe0ff */
[----:B-1----:R-:W-:Y:S02]  /*5900*/  @P0 SHF.R.U32.HI R0, RZ, 0x10, R5 ;  /* 0x00000010ff000819 */ /* 0x002fe40000011605 */
        /* <DEDUP_REMOVED lines=12> */
[----:B------:R-:W2:Y:S01]  /*59d0*/  LDCU UR12, c[0x0][0xb20] ;  /* 0x00016400ff0c77ac */ /* 0x000ea20008000800 */
[----:B------:R-:W-:Y:S02]  /*59e0*/  UIMAD.WIDE.U32 UR4, UR58, UR55, URZ ;  /* 0x000000373a0472a5 */ /* 0x000fe4000f8e00ff */
[----:B------:R-:W-:Y:S02]  /*59f0*/  UIMAD.WIDE.U32 UR6, UR59, UR52, URZ ;  /* 0x000000343b0672a5 */ /* 0x000fe4000f8e00ff */
[----:B------:R-:W-:Y:S02]  /*5a00*/  UISETP.NE.AND UP0, UPT, UR54, 0x1, UPT ;  /* 0x000000013600788c */ /* 0x000fe4000bf05270 */
[----:B------:R-:W-:Y:S02]  /*5a10*/  UIMAD.WIDE.U32 UR8, UR37, UR55, URZ ;  /* 0x00000037250872a5 */ /* 0x000fe4000f8e00ff */
[----:B------:R-:W-:Y:S02]  /*5a20*/  UIMAD.WIDE.U32 UR10, UR38, UR52, URZ ;  /* 0x00000034260a72a5 */ /* 0x000fe4000f8e00ff */
[----:B------:R-:W-:Y:S02]  /*5a30*/  UISETP.NE.AND UP1, UPT, UR43, 0x1, UPT ;  /* 0x000000012b00788c */ /* 0x000fe4000bf25270 */
[----:B------:R-:W-:Y:S01]  /*5a40*/  UISETP.NE.AND UP2, UPT, UR42, 0x1, UPT ;  /* 0x000000012a00788c */ /* 0x000fe2000bf45270 */
[----:B------:R-:W-:Y:S02]  /*5a50*/  UMOV UR4, UR5 ;  /* 0x0000000500047c82 */ /* 0x000fe40008000000 */
[----:B--2---:R-:W-:Y:S03]  /*5a60*/  USHF.R.U32.HI UR5, URZ, UR12, UR4 ;  /* 0x0000000cff057299 */ /* 0x004fe60008011604 */
[----:B------:R-:W-:Y:S02]  /*5a70*/  UMOV UR4, UR7 ;  /* 0x0000000700047c82 */ /* 0x000fe40008000000 */
[----:B------:R-:W-:Y:S02]  /*5a80*/  USHF.R.U32.HI UR7, URZ, UR53, UR4 ;  /* 0x00000035ff077299 */ /* 0x000fe40008011604 */
[----:B------:R-:W-:Y:S02]  /*5a90*/  USEL UR4, UR58, UR5, !UP0 ;  /* 0x000000053a047287 */ /* 0x000fe4000c000000 */
[----:B------:R-:W-:Y:S01]  /*5aa0*/  USEL UR7, UR59, UR7, !UP1 ;  /* 0x000000073b077287 */ /* 0x000fe2000c800000 */
[----:B------:R-:W-:Y:S01]  /*5ab0*/  UMOV UR5, UR9 ;  /* 0x0000000900057c82 */ /* 0x000fe20008000000 */
[----:B------:R-:W-:Y:S02]  /*5ac0*/  UIMAD.WIDE.U32 UR8, UR4, UR40, URZ ;  /* 0x00000028040872a5 */ /* 0x000fe4000f8e00ff */
[----:B------:R-:W-:Y:S03]  /*5ad0*/  USHF.R.U32.HI UR6, URZ, UR12, UR5 ;  /* 0x0000000cff067299 */ /* 0x000fe60008011605 */
[----:B------:R-:W-:Y:S01]  /*5ae0*/  UMOV UR5, UR11 ;  /* 0x0000000b00057c82 */ /* 0x000fe20008000000 */
[----:B------:R-:W-:Y:S02]  /*5af0*/  UIMAD.WIDE.U32 UR10, UR7, UR40, URZ ;  /* 0x00000028070a72a5 */ /* 0x000fe4000f8e00ff */
[----:B------:R-:W-:Y:S02]  /*5b00*/  USHF.R.U32.HI UR12, URZ, UR53, UR5 ;  /* 0x00000035ff0c7299 */ /* 0x000fe40008011605 */
[----:B------:R-:W-:Y:S01]  /*5b10*/  USEL UR6, UR37, UR6, !UP0 ;  /* 0x0000000625067287 */ /* 0x000fe2000c000000 */
[----:B------:R-:W-:Y:S02]  /*5b20*/  UMOV UR5, UR9 ;  /* 0x0000000900057c82 */ /* 0x000fe40008000000 */
[----:B------:R-:W-:Y:S01]  /*5b30*/  UMOV UR10, UR11 ;  /* 0x0000000b000a7c82 */ /* 0x000fe20008000000 */
[----:B------:R-:W-:Y:S02]  /*5b40*/  @UP2 USHF.R.U32.HI UR4, URZ, UR41, UR5 ;  /* 0x00000029ff042299 */ /* 0x000fe40008011605 */
[----:B------:R-:W-:Y:S02]  /*5b50*/  @UP2 USHF.R.U32.HI UR7, URZ, UR41, UR10 ;  /* 0x00000029ff072299 */ /* 0x000fe4000801160a */
[----:B------:R-:W-:Y:S02]  /*5b60*/  UIMAD UR4, UR42, UR4, URZ ;  /* 0x000000042a0472a4 */ /* 0x000fe4000f8e02ff */
        /* <DEDUP_REMOVED lines=8> */
[----:B------:R-:W-:Y:S02]  /*5bf0*/  USEL UR11, UR6, UR4, !UP2 ;  /* 0x00000004060b7287 */ /* 0x000fe4000d000000 */
[----:B------:R-:W-:Y:S02]  /*5c00*/  UIADD3 UR8, UPT, UPT, -UR5, URZ, URZ ;  /* 0x000000ff05087290 */ /* 0x000fe4000fffe1ff */
[----:B------:R-:W-:Y:S01]  /*5c10*/  UIADD3 UR10, UPT, UPT, -UR11, URZ, URZ ;  /* 0x000000ff0b0a7290 */ /* 0x000fe2000fffe1ff */
[----:B------:R-:W-:Y:S01]  /*5c20*/  @!UP0 UMOV UR4, UR9 ;  /* 0x0000000900048c82 */ /* 0x000fe20008000000 */
[----:B------:R-:W-:Y:S02]  /*5c30*/  UIADD3 UR9, UPT, UPT, -UR6, URZ, URZ ;  /* 0x000000ff06097290 */ /* 0x000fe4000fffe1ff */
[----:B------:R-:W-:Y:S02]  /*5c40*/  @!UP0 USHF.R.U32.HI UR4, URZ, UR41, UR4 ;  /* 0x00000029ff048299 */ /* 0x000fe40008011604 */
[----:B------:R-:W-:Y:S02]  /*5c50*/  UIMAD UR10, UR42, UR10, UR6 ;  /* 0x0000000a2a0a72a4 */ /* 0x000fe4000f8e0206 */
[----:B------:R-:W-:Y:S04]  /*5c60*/  @!UP0 USEL UR4, UR5, UR4, !UP2 ;  /* 0x0000000405048287 */ /* 0x000fe8000d000000 */
[----:B------:R-:W-:Y:S02]  /*5c70*/  @!UP0 UIMAD UR10, UR7, UR10, UR4 ;  /* 0x0000000a070a82a4 */ /* 0x000fe4000f8e0204 */
[----:B------:R-:W-:Y:S02]  /*5c80*/  @!UP0 UIADD3 UR11, UPT, UPT, UR11, -UR4, URZ ;  /* 0x800000040b0b8290 */ /* 0x000fe4000fffe0ff */
[----:B------:R-:W-:Y:S02]  /*5c90*/  UIMAD UR7, UR43, UR8, UR38 ;  /* 0x000000082b0772a4 */ /* 0x000fe4000f8e0226 */
[----:B------:R-:W-:Y:S02]  /*5ca0*/  @!UP0 UIMAD UR6, UR11, UR42, UR5 ;  /* 0x0000002a0b0682a4 */ /* 0x000fe4000f8e0205 */
[----:B------:R-:W-:Y:S01]  /*5cb0*/  UIMAD UR4, UR54, UR9, UR37 ;  /* 0x00000009360472a4 */ /* 0x000fe2000f8e0225 */
[----:B------:R-:W-:Y:S02]  /*5cc0*/  @!UP0 UMOV UR5, UR10 ;  /* 0x0000000a00058c82 */ /* 0x000fe40008000000 */
[----:B------:R-:W-:Y:S02]  /*5cd0*/  UIMAD UR38, UR5, UR43, UR7 ;  /* 0x0000002b052672a4 */ /* 0x000fe4000f8e0207 */
[----:B------:R-:W-:Y:S11]  /*5ce0*/  UIMAD UR37, UR6, UR54, UR4 ;  /* 0x00000036062572a4 */ /* 0x000ff6000f8e0204 */
[----:B------:R-:W-:Y:S01]  /*5cf0*/  @!UPT UIADD3 URZ, UPT, UPT, URZ, URZ, URZ ;  /* 0x000000fffffff290 */ /* 0x000fe2000fffe0ff */
.L_x_97:
[----:B------:R-:W-:Y:S01]  /*5d00*/  UISETP.NE.AND UP0, UPT, UR39, 0x1, UPT ;  /* 0x000000012700788c */ /* 0x000fe2000bf05270 */
[----:B------:R-:W-:Y:S01]  /*5d10*/  LOP3.LUT P0, RZ, R86, 0x3f0, RZ, 0xc0, !PT ;  /* 0x000003f056ff7812 */ /* 0x000fe2000780c0ff */
[----:B------:R-:W-:Y:S01]  /*5d20*/  USHF.L.U32 UR50, UR16, 0x6, URZ ;  /* 0x0000000610327899 */ /* 0x000fe200080006ff */
[----:B------:R-:W-:Y:S01]  /*5d30*/  BSSY.RECONVERGENT B6, `(.L_x_98) ;  /* 0x0000034000067945 */ /* 0x000fe20003800200 */
[----:B------:R-:W-:Y:S01]  /*5d40*/  USHF.L.U32 UR49, UR20, 0x8, URZ ;  /* 0x0000000814317899 */ /* 0x000fe200080006ff */
[----:B------:R-:W-:Y:S06]  /*5d50*/  IADD3 R88, PT, PT, R88, 0x1, RZ ;  /* 0x0000000158587810 */ /* 0x000fec0007ffe0ff */
[----:B------:R-:W2:Y:S01]  /*5d60*/  @!UP0 LDCU.128 UR12, c[0x0][0xb10] ;  /* 0x00016200ff0c87ac */ /* 0x000ea20008000c00 */
[----:B------:R-:W3:Y:S01]  /*5d70*/  @!UP0 LDCU UR5, c[0x0][0xb0c] ;  /* 0x00016180ff0587ac */ /* 0x000ee20008000800 */
[----:B------:R-:W4:Y:S01]  /*5d80*/  @!UP0 LDCU UR10, c[0x0][0xb20] ;  /* 0x00016400ff0a87ac */ /* 0x000f220008000800 */
[----:B--2---:R-:W-:Y:S02]  /*5d90*/  UIMAD.WIDE.U32 UR8, UR38, UR12, URZ ;  /* 0x0000000c260872a5 */ /* 0x004fe4000f8e00ff */
[----:B------:R-:W-:Y:S02]  /*5da0*/  UIMAD.WIDE.U32 UR6, UR37, UR15, URZ ;  /* 0x0000000f250672a5 */ /* 0x000fe4000f8e00ff */
[----:B------:R-:W-:Y:S03]  /*5db0*/  @!UP0 UISETP.NE.AND UP1, UPT, UR14, 0x1, UPT ;  /* 0x000000010e00888c */ /* 0x000fe6000bf25270 */
[----:B------:R-:W-:Y:S01]  /*5dc0*/  @!UP0 UMOV UR4, UR9 ;  /* 0x0000000900048c82 */ /* 0x000fe20008000000 */
[----:B---3--:R-:W-:Y:S02]  /*5dd0*/  @!UP0 UISETP.NE.AND UP2, UPT, UR5, 0x1, UPT ;  /* 0x000000010500888c */ /* 0x008fe4000bf45270 */
[----:B------:R-:W-:Y:S01]  /*5de0*/  @!UP0 USHF.R.U32.HI UR4, URZ, UR13, UR4 ;  /* 0x0000000dff048299 */ /* 0x000fe20008011604 */
[----:B------:R-:W-:Y:S02]  /*5df0*/  @!UP0 UMOV UR6, UR7 ;  /* 0x0000000700068c82 */ /* 0x000fe40008000000 */
[----:B----4-:R-:W-:Y:S02]  /*5e00*/  @!UP0 USHF.R.U32.HI UR6, URZ, UR10, UR6 ;  /* 0x0000000aff068299 */ /* 0x010fe40008011606 */
[----:B------:R-:W-:Y:S02]  /*5e10*/  @!UP0 USEL UR7, UR38, UR4, !UP2 ;  /* 0x0000000426078287 */ /* 0x000fe4000d000000 */
[----:B------:R-:W-:Y:S04]  /*5e20*/  @!UP0 USEL UR6, UR37, UR6, !UP1 ;  /* 0x0000000625068287 */ /* 0x000fe8000c800000 */
[----:B------:R-:W-:Y:S02]  /*5e30*/  @!UP0 UIADD3 UR4, UPT, UPT, -UR7, UR6, URZ ;  /* 0x0000000607048290 */ /* 0x000fe4000fffe1ff */
[----:B------:R-:W-:Y:S02]  /*5e40*/  @!UP0 UIADD3 UR6, UPT, UPT, UR7, -UR6, URZ ;  /* 0x8000000607068290 */ /* 0x000fe4000fffe0ff */
[----:B------:R-:W-:Y:S02]  /*5e50*/  @!UP0 UIMAD UR38, UR4, UR5, UR38 ;  /* 0x00000005042682a4 */ /* 0x000fe4000f8e0226 */
[----:B------:R-:W-:Y:S01]  /*5e60*/  @!UP0 UIMAD UR37, UR6, UR14, UR37 ;  /* 0x0000000e062582a4 */ /* 0x000fe2000f8e0225 */
[----:B------:R-:W-:Y:S11]  /*5e70*/  @!P0 BRA `(.L_x_99) ;  /* 0x00000000007c8947 */ /* 0x000ff60003800000 */
[----:B------:R-:W2:Y:S01]  /*5e80*/  LDCU.64 UR8, c[0x4][0x80] ;  /* 0x01001000ff0877ac */ /* 0x000ea20008000a00 */
[----:B------:R-:W-:Y:S01]  /*5e90*/  MOV R2, 0x0 ;  /* 0x0000000000027802 */ /* 0x000fe20000000f00 */
[----:B------:R-:W-:Y:S02]  /*5ea0*/  HFMA2 R12, -RZ, RZ, 0, 5.9604644775390625e-08 ;  /* 0x00000001ff0c7431 */ /* 0x000fe400000001ff */
[----:B------:R-:W-:Y:S01]  /*5eb0*/  IMAD.MOV.U32 R8, RZ, RZ, 0x70 ;  /* 0x00000070ff087424 */ /* 0x000fe200078e00ff */
[----:B------:R3:W4:Y:S01]  /*5ec0*/  LDC.64 R14, c[0x4][R2] ;  /* 0x01000000020e7b82 */ /* 0x0007220000000a00 */
[----:B------:R-:W1:Y:S01]  /*5ed0*/  LDCU.64 UR6, c[0x4][0x88] ;  /* 0x01001100ff0677ac */ /* 0x000e620008000a00 */
[----:B------:R-:W-:Y:S01]  /*5ee0*/  IMAD.MOV.U32 R13, RZ, RZ, RZ ;  /* 0x000000ffff0d7224 */ /* 0x000fe200078e00ff */
[----:B------:R-:W1:Y:S01]  /*5ef0*/  LDCU.64 UR4, c[0x4][0x8] ;  /* 0x01000100ff0477ac */ /* 0x000e620008000a00 */
[----:B--2---:R-:W-:Y:S01]  /*5f00*/  MOV R5, UR9 ;  /* 0x0000000900057c02 */ /* 0x004fe20008000f00 */
[----:B------:R-:W-:Y:S01]  /*5f10*/  IMAD.U32 R4, RZ, RZ, UR8 ;  /* 0x00000008ff047e24 */ /* 0x000fe2000f8e00ff */
[----:B-1----:R-:W-:Y:S01]  /*5f20*/  MOV R7, UR7 ;  /* 0x0000000700077c02 */ /* 0x002fe20008000f00 */
[----:B------:R-:W-:Y:S01]  /*5f30*/  IMAD.U32 R6, RZ, RZ, UR6 ;  /* 0x00000006ff067e24 */ /* 0x000fe2000f8e00ff */
[----:B------:R-:W-:Y:S01]  /*5f40*/  MOV R11, UR5 ;  /* 0x00000005000b7c02 */ /* 0x000fe20008000f00 */
[----:B------:R-:W-:Y:S02]  /*5f50*/  IMAD.U32 R10, RZ, RZ, UR4 ;  /* 0x00000004ff0a7e24 */ /* 0x000fe4000f8e00ff */
[----:B------:R-:W-:Y:S07]  /*5f60*/  LEPC R20, `(.L_x_100) ;  /* 0x000000001014794e */ /* 0x000fee0000000000 */
[----:B---345:R-:W-:Y:S05]  /*5f70*/  CALL.ABS.NOINC R14 ;  /* 0x000000000e007343 */ /* 0x038fea0003c00000 */
.L_x_100:
[----:B------:R-:W1:Y:S01]  /*5f80*/  LDCU.64 UR8, c[0x4][0x80] ;  /* 0x01001000ff0877ac */ /* 0x000e620008000a00 */
[----:B------:R-:W2:Y:S01]  /*5f90*/  LDC.64 R2, c[0x4][R2] ;  /* 0x0100000002027b82 */ /* 0x000ea20000000a00 */
[----:B------:R-:W-:Y:S02]  /*5fa0*/  HFMA2 R12, -RZ, RZ, 0, 5.9604644775390625e-08 ;  /* 0x00000001ff0c7431 */ /* 0x000fe400000001ff */
[----:B------:R-:W-:Y:S02]  /*5fb0*/  IMAD.MOV.U32 R8, RZ, RZ, 0x70 ;  /* 0x00000070ff087424 */ /* 0x000fe400078e00ff */
[----:B------:R-:W-:Y:S01]  /*5fc0*/  IMAD.MOV.U32 R13, RZ, RZ, RZ ;  /* 0x000000ffff0d7224 */ /* 0x000fe200078e00ff */
[----:B------:R-:W3:Y:S01]  /*5fd0*/  LDCU.64 UR6, c[0x4][0x88] ;  /* 0x01001100ff0677ac */ /* 0x000ee20008000a00 */
[----:B------:R-:W4:Y:S01]  /*5fe0*/  LDCU.64 UR4, c[0x4][0x8] ;  /* 0x01000100ff0477ac */ /* 0x000f220008000a00 */
[----:B-1----:R-:W-:Y:S02]  /*5ff0*/  MOV R4, UR8 ;  /* 0x0000000800047c02 */ /* 0x002fe40008000f00 */
[----:B------:R-:W-:Y:S02]  /*6000*/  MOV R5, UR9 ;  /* 0x0000000900057c02 */ /* 0x000fe40008000f00 */
[----:B---3--:R-:W-:Y:S01]  /*6010*/  MOV R7, UR7 ;  /* 0x0000000700077c02 */ /* 0x008fe20008000f00 */
[----:B------:R-:W-:Y:S01]  /*6020*/  IMAD.U32 R6, RZ, RZ, UR6 ;  /* 0x00000006ff067e24 */ /* 0x000fe2000f8e00ff */
[----:B----4-:R-:W-:Y:S01]  /*6030*/  MOV R11, UR5 ;  /* 0x00000005000b7c02 */ /* 0x010fe20008000f00 */
[----:B------:R-:W-:Y:S02]  /*6040*/  IMAD.U32 R10, RZ, RZ, UR4 ;  /* 0x00000004ff0a7e24 */ /* 0x000fe4000f8e00ff */
[----:B------:R-:W-:Y:S07]  /*6050*/  LEPC R20, `(.L_x_99) ;  /* 0x000000001014794e */ /* 0x000fee0000000000 */
[----:B--2---:R-:W-:Y:S05]  /*6060*/  CALL.ABS.NOINC R2 ;  /* 0x0000000002007343 */ /* 0x004fea0003c00000 */
.L_x_99:
[----:B------:R-:W-:Y:S05]  /*6070*/  BSYNC.RECONVERGENT B6 ;  /* 0x0000000000067941 */ /* 0x000fea0003800200 */
.L_x_98:
[----:B------:R-:W-:Y:S01]  /*6080*/  R2UR UR4, R85 ;  /* 0x00000000550472ca */ /* 0x000fe200000e0000 */
[----:B------:R-:W-:Y:S01]  /*6090*/  UISETP.NE.U32.AND UP0, UPT, UR62, URZ, UPT ;  /* 0x000000ff3e00728c */ /* 0x000fe2000bf05070 */
[----:B------:R-:W-:Y:S02]  /*60a0*/  ISETP.NE.U32.AND P4, PT, R78, RZ, PT ;  /* 0x000000ff4e00720c */ /* 0x000fe40003f85070 */
[----:B------:R-:W-:Y:S01]  /*60b0*/  ISETP.NE.U32.AND P2, PT, RZ, UR56, PT ;  /* 0x00000038ff007c0c */ /* 0x000fe2000bf45070 */
[----:B------:R-:W-:Y:S01]  /*60c0*/  UISETP.NE.AND.EX UP1, UPT, UR63, URZ, UPT, UP0 ;  /* 0x000000ff3f00728c */ /* 0x000fe2000bf25300 */
[----:B------:R-:W-:Y:S01]  /*60d0*/  ISETP.NE.AND.EX P4, PT, R79, RZ, PT, P4 ;  /* 0x000000ff4f00720c */ /* 0x000fe20003f85340 */
[----:B------:R-:W-:Y:S01]  /*60e0*/  UPLOP3.LUT UP0, UPT, UPT, UPT, UPT, 0x40, 0x4 ;  /* 0x000000000004789c */ /* 0x000fe20003f0e870 */
[----:B------:R-:W-:Y:S05]  /*60f0*/  ISETP.NE.AND.EX P2, PT, RZ, UR57, PT, P2 ;  /* 0x00000039ff007c0c */ /* 0x000fea000bf45320 */
[----:B------:R-:W-:Y:S06]  /*6100*/  UISETP.NE.AND UP2, UPT, UR4, URZ, UPT ;  /* 0x000000ff0400728c */ /* 0x000fec000bf45270 */
[----:B------:R-:W-:Y:S05]  /*6110*/  PLOP3.LUT P1, PT, PT, PT, UP2, 0x80, 0x8 ;  /* 0x000000000008781c */ /* 0x000fea0003f2f028 */
[----:B------:R-:W-:Y:S06]  /*6120*/  @UP2 UPLOP3.LUT UP0, UPT, UPT, UPT, UP1, 0x80, 0x8 ;  /* 0x000000000008289c */ /* 0x000fec0003f0f010 */
[----:B------:R-:W-:Y:S01]  /*6130*/  PLOP3.LUT P0, PT, PT, PT, UP0, 0x80, 0x8 ;  /* 0x000000000008781c */ /* 0x000fe20003f0f008 */
[----:B------:R-:W-:Y:S01]  /*6140*/  @!UPT UIADD3 URZ, UPT, UPT, URZ, URZ, URZ ;  /* 0x000000fffffff290 */ /* 0x000fe2000fffe0ff */
[----:B------:R-:W-:Y:S11]  /*6150*/  BRA.U !UP1, `(.L_x_101) ;  /* 0x00000001093c7547 */ /* 0x000ff6000b800000 */
[----:B------:R-:W-:Y:S01]  /*6160*/  UISETP.NE.U32.AND UP0, UPT, UR56, URZ, UPT ;  /* 0x000000ff3800728c */ /* 0x000fe2000bf05070 */
[----:B-1----:R-:W-:Y:S01]  /*6170*/  HFMA2 R0, -RZ, RZ, 0, 5.9604644775390625e-08 ;  /* 0x00000001ff007431 */ /* 0x002fe200000001ff */
[----:B------:R-:W1:Y:S01]  /*6180*/  LDCU.64 UR8, c[0x0][0x358] ;  /* 0x00006b00ff0877ac */ /* 0x000e620008000a00 */
[----:B------:R-:W-:Y:S01]  /*6190*/  IMAD.MOV.U32 R81, RZ, RZ, 0x1 ;  /* 0x00000001ff517424 */ /* 0x000fe200078e00ff */
[----:B------:R-:W-:Y:S06]  /*61a0*/  UISETP.NE.AND.EX UP0, UPT, UR57, URZ, UPT, UP0 ;  /* 0x000000ff3900728c */ /* 0x000fec000bf05300 */
[----:B------:R-:W-:Y:S05]  /*61b0*/  PLOP3.LUT P3, PT, PT, PT, UP0, 0x80, 0x8 ;  /* 0x000000000008781c */ /* 0x000fea0003f6f008 */
[----:B------:R-:W2:Y:S01]  /*61c0*/  @UP0 LDCU.64 UR4, c[0x0][0x888] ;  /* 0x00011100ff0407ac */ /* 0x000ea20008000a00 */
[----:B------:R-:W-:Y:S07]  /*61d0*/  @UP0 UIMAD UR6, UR36, UR62, URZ ;  /* 0x0000003e240602a4 */ /* 0x000fee000f8e02ff */
[----:B------:R-:W-:Y:S01]  /*61e0*/  @!P3 PRMT R81, R0, 0x7610, R81 ;  /* 0x000076100051b816 */ /* 0x000fe20000000051 */
[----:B--2---:R-:W-:Y:S06]  /*61f0*/  @UP0 UIMAD.WIDE UR4, UR6, 0x4, UR4 ;  /* 0x00000004060408a5 */ /* 0x004fec000f8e0204 */
[----:B------:R-:W-:Y:S01]  /*6200*/  IMAD.U32 R2, RZ, RZ, UR4 ;  /* 0x00000004ff027e24 */ /* 0x000fe2000f8e00ff */
[----:B------:R-:W-:Y:S04]  /*6210*/  MOV R3, UR5 ;  /* 0x0000000500037c02 */ /* 0x000fe80008000f00 */
[----:B------:R-:W2:Y:S01]  /*6220*/  @!UP0 LDCU UR4, c[0x0][0x880] ;  /* 0x00011000ff0487ac */ /* 0x000ea20008000800 */
[----:B-1---5:R3:W5:Y:S02]  /*6230*/  @P3 LDG.E R41, desc[UR8][R2.64] ;  /* 0x0000000802293981 */ /* 0x022764000c1e1900 */
[----:B--23--:R-:W-:Y:S02]  /*6240*/  @!P3 IMAD.U32 R41, RZ, RZ, UR4 ;  /* 0x00000004ff29be24 */ /* 0x00cfe4000f8e00ff */
.L_x_101:
[----:B------:R-:W-:Y:S05]  /*6250*/  @!P4 BRA `(.L_x_102) ;  /* 0x000000000024c947 */ /* 0x000fea0003800000 */
[----:B------:R-:W-:Y:S01]  /*6260*/  ISETP.NE.U32.AND P3, PT, R76, RZ, PT ;  /* 0x000000ff4c00720c */ /* 0x000fe20003f65070 */
[----:B------:R-:W2:Y:S03]  /*6270*/  LDCU.64 UR4, c[0x0][0x358] ;  /* 0x00006b00ff0477ac */ /* 0x000ea60008000a00 */
[----:B------:R-:W-:Y:S11]  /*6280*/  ISETP.NE.AND.EX P3, PT, R77, RZ, PT, P3 ;  /* 0x000000ff4d00720c */ /* 0x000ff60003f65330 */
[----:B------:R-:W-:Y:S02]  /*6290*/  @!UPT UIADD3 URZ, UPT, UPT, URZ, URZ, URZ ;  /* 0x000000fffffff290 */ /* 0x000fe4000fffe0ff */
[----:B------:R-:W3:Y:S01]  /*62a0*/  @P3 LDC.64 R2, c[0x0][0x8a8] ;  /* 0x00022a00ff023b82 */ /* 0x000ee20000000a00 */
[----:B-1----:R-:W-:Y:S04]  /*62b0*/  @P3 IMAD R0, R78, UR36, RZ ;  /* 0x000000244e003c24 */ /* 0x002fe8000f8e02ff */
[----:B---3--:R-:W-:Y:S05]  /*62c0*/  @P3 IMAD.WIDE R2, R0, 0x4, R2 ;  /* 0x0000000400023825 */ /* 0x008fea00078e0202 */
[----:B--2--5:R2:W5:Y:S02]  /*62d0*/  @P3 LDG.E R38, desc[UR4][R2.64] ;  /* 0x0000000402263981 */ /* 0x024564000c1e1900 */
[----:B--2---:R-:W3:Y:S02]  /*62e0*/  @!P3 LDC R38, c[0x0][0x8a0] ;  /* 0x00022800ff26bb82 */ /* 0x004ee40000000800 */
.L_x_102:
[----:B-----5:R-:W-:Y:S01]  /*62f0*/  FSETP.NEU.AND P3, PT, R41, RZ, PT ;  /* 0x000000ff2900720b */ /* 0x020fe20003f6d000 */
[----:B------:R-:W-:Y:S01]  /*6300*/  IMAD.SHL.U32 R47, R80, 0x2, RZ ;  /* 0x00000002502f7824 */ /* 0x000fe200078e00ff */
[----:B------:R-:W-:Y:S01]  /*6310*/  SEL R5, RZ, 0xffffffff, P2 ;  /* 0xffffffffff057807 */ /* 0x000fe20001000000 */
[----:B------:R-:W-:Y:S01]  /*6320*/  BSSY B1, `(.L_x_103) ;  /* 0x0000044000017945 */ /* 0x000fe20003800000 */
[----:B------:R-:W-:Y:S01]  /*6330*/  @P1 LOP3.LUT P2, RZ, R81, 0xff, RZ, 0xc0, !PT ;  /* 0x000000ff51ff1812 */ /* 0x000fe2000784c0ff */
[----:B------:R-:W-:Y:S01]  /*6340*/  VIADD R97, R47, UR44 ;  /* 0x0000002c2f617c36 */ /* 0x000fe20008000000 */
[----:B------:R-:W-:Y:S01]  /*6350*/  @P1 SEL R2, RZ, 0xffffffff, P3 ;  /* 0xffffffffff021807 */ /* 0x000fe20001800000 */
[----:B------:R-:W-:Y:S01]  /*6360*/  IMAD.MOV.U32 R60, RZ, RZ, 0x1 ;  /* 0x00000001ff3c7424 */ /* 0x000fe200078e00ff */
[----:B------:R-:W-:Y:S01]  /*6370*/  LOP3.LUT R91, R91, 0x1, RZ, 0x3c, !PT ;  /* 0x000000015b5b7812 */ /* 0x000fe200078e3cff */
[----:B------:R-:W-:Y:S01]  /*6380*/  IMAD.MOV.U32 R46, RZ, RZ, RZ ;  /* 0x000000ffff2e7224 */ /* 0x000fe200078e00ff */
[----:B------:R-:W-:Y:S02]  /*6390*/  @P0 SEL R2, R5, R2, !P2 ;  /* 0x0000000205020207 */ /* 0x000fe40005000000 */
[----:B------:R-:W-:Y:S02]  /*63a0*/  CS2R R74, SRZ ;  /* 0x00000000004a7805 */ /* 0x000fe4000001ff00 */
[----:B------:R-:W-:Y:S02]  /*63b0*/  LEA R98, R36, UR44, 0x3 ;  /* 0x0000002c24627c11 */ /* 0x000fe4000f8e18ff */
[----:B------:R-:W-:Y:S02]  /*63c0*/  CS2R R72, SRZ ;  /* 0x0000000000487805 */ /* 0x000fe4000001ff00 */
[----:B------:R-:W-:Y:S02]  /*63d0*/  @P1 LOP3.LUT R2, R2, 0x1, RZ, 0xc0, !PT ;  /* 0x0000000102021812 */ /* 0x000fe400078ec0ff */
[----:B------:R-:W-:Y:S02]  /*63e0*/  CS2R R66, SRZ ;  /* 0x0000000000427805 */ /* 0x000fe4000001ff00 */
[----:B------:R-:W-:Y:S02]  /*63f0*/  SHF.L.U32 R3, R90, 0x1f, RZ ;  /* 0x0000001f5a037819 */ /* 0x000fe400000006ff */
[----:B------:R-:W-:Y:S02]  /*6400*/  CS2R R64, SRZ ;  /* 0x0000000000407805 */ /* 0x000fe4000001ff00 */
[----:B------:R-:W-:Y:S02]  /*6410*/  ISETP.NE.U32.OR P6, PT, R2, 0x1, !P1 ;  /* 0x000000010200780c */ /* 0x000fe40004fc5470 */
[----:B------:R-:W-:Y:S02]  /*6420*/  CS2R R58, SRZ ;  /* 0x00000000003a7805 */ /* 0x000fe4000001ff00 */
[----:B------:R-:W-:Y:S02]  /*6430*/  PLOP3.LUT P2, PT, PT, PT, UP1, 0x80, 0x8 ;  /* 0x000000000008781c */ /* 0x000fe40003f4f018 */
[----:B------:R-:W-:Y:S02]  /*6440*/  CS2R R56, SRZ ;  /* 0x0000000000387805 */ /* 0x000fe4000001ff00 */
[----:B------:R-:W-:Y:S02]  /*6450*/  LEA.HI R39, R36, R36, RZ, 0x1 ;  /* 0x0000002424277211 */ /* 0x000fe400078f08ff */
[----:B------:R-:W-:Y:S02]  /*6460*/  CS2R R50, SRZ ;  /* 0x0000000000327805 */ /* 0x000fe4000001ff00 */
[----:B------:R-:W-:Y:S02]  /*6470*/  LOP3.LUT P4, R87, R81, 0xff, RZ, 0xc0, !PT ;  /* 0x000000ff51577812 */ /* 0x000fe4000788c0ff */
[----:B------:R-:W-:Y:S02]  /*6480*/  CS2R R48, SRZ ;  /* 0x0000000000307805 */ /* 0x000fe4000001ff00 */
[----:B------:R-:W-:Y:S01]  /*6490*/  SEL R2, RZ, 0xffffffff, P3 ;  /* 0xffffffffff027807 */ /* 0x000fe20001800000 */
[C---:B-1----:R-:W-:Y:S01]  /*64a0*/  IMAD.SHL.U32 R0, R39.reuse, 0x80, RZ ;  /* 0x0000008027007824 */ /* 0x042fe200078e00ff */
[----:B------:R-:W-:Y:S01]  /*64b0*/  LOP3.LUT R39, R39, 0xffe, RZ, 0xc0, !PT ;  /* 0x00000ffe27277812 */ /* 0x000fe200078ec0ff */
[----:B------:R-:W-:Y:S01]  /*64c0*/  VIADD R99, R97, 0x400 ;  /* 0x0000040061637836 */ /* 0x000fe20000000000 */
[----:B------:R-:W-:Y:S01]  /*64d0*/  P2R R95, PR, RZ, 0x40 ;  /* 0x00000040ff5f7803 */ /* 0x000fe20000000000 */
[----:B------:R-:W-:Y:S01]  /*64e0*/  IMAD.IADD R96, R92, 0x1, R97 ;  /* 0x000000015c607824 */ /* 0x000fe200078e0261 */
[----:B------:R-:W-:Y:S01]  /*64f0*/  @P6 SHF.L.U32 R4, R91, 0x1f, RZ ;  /* 0x0000001f5b046819 */ /* 0x000fe200000006ff */
[----:B------:R-:W-:Y:S01]  /*6500*/  IMAD.IADD R39, R36, 0x1, -R39 ;  /* 0x0000000124277824 */ /* 0x000fe200078e0a27 */
[----:B------:R-:W-:Y:S02]  /*6510*/  @P2 SEL R2, R5, R2, !P4 ;  /* 0x0000000205022207 */ /* 0x000fe40006000000 */
[----:B------:R-:W1:Y:S01]  /*6520*/  @P6 SYNCS.PHASECHK.TRANS64.TRYWAIT P1, [UR44+0x90], R4 ;  /* 0x00009004ff0065a7 */ /* 0x000e62000802112c */
[----:B------:R-:W-:Y:S02]  /*6530*/  LOP3.LUT R0, R0, 0xffffff00, RZ, 0xc0, !PT ;  /* 0xffffff0000007812 */ /* 0x000fe400078ec0ff */
[----:B------:R-:W-:Y:S03]  /*6540*/  LOP3.LUT R2, R2, 0x1, RZ, 0xc0, !PT ;  /* 0x0000000102027812 */ /* 0x000fe600078ec0ff */
[----:B------:R-:W-:Y:S01]  /*6550*/  IMAD.IADD R0, R37, 0x1, R0 ;  /* 0x0000000125007824 */ /* 0x000fe200078e0200 */
[----:B------:R-:W-:Y:S03]  /*6560*/  ISETP.NE.U32.AND P5, PT, R2, 0x1, PT ;  /* 0x000000010200780c */ /* 0x000fe60003fa5070 */
[----:B------:R-:W-:Y:S01]  /*6570*/  IMAD R39, R39, 0x100000, R0 ;  /* 0x0010000027277824 */ /* 0x000fe200078e0200 */
[----:B------:R-:W-:Y:S01]  /*6580*/  P2R R61, PR, RZ, 0x20 ;  /* 0x00000020ff3d7803 */ /* 0x000fe20000000000 */
[----:B------:R2:W4:Y:S01]  /*6590*/  SYNCS.PHASECHK.TRANS64.TRYWAIT P0, [R98+URZ+0x100], R3 ;  /* 0x00010003620075a7 */ /* 0x00052200080011ff */
[----:B-1----:R-:W-:Y:S01]  /*65a0*/  @P6 SEL R60, RZ, 0x1, !P1 ;  /* 0x00000001ff3c6807 */ /* 0x002fe20004800000 */
[----:B--2---:R-:W-:Y:S06]  /*65b0*/  @!P6 BRA `(.L_x_104) ;  /* 0x000000000068e947 */ /* 0x004fec0003800000 */
[C---:B------:R-:W-:Y:S01]  /*65c0*/  @P5 IMAD R5, R93.reuse, 0x2, R99 ;  /* 0x000000025d055824 */ /* 0x040fe200078e0263 */
[----:B------:R-:W-:Y:S01]  /*65d0*/  ISETP.NE.AND P1, PT, R60, RZ, PT ;  /* 0x000000ff3c00720c */ /* 0x000fe20003f25270 */
[----:B------:R-:W-:Y:S01]  /*65e0*/  @P5 IMAD R2, R93, 0x2, R97 ;  /* 0x000000025d025824 */ /* 0x000fe200078e0261 */
[----:B------:R-:W-:Y:S01]  /*65f0*/  BSSY B0, `(.L_x_105) ;  /* 0x000000e000007945 */ /* 0x000fe20003800000 */
[----:B------:R-:W-:Y:S01]  /*6600*/  IMAD.MOV.U32 R74, RZ, RZ, RZ ;  /* 0x000000ffff4a7224 */ /* 0x000fe200078e00ff */
[----:B------:R-:W-:Y:S01]  /*6610*/  CS2R R66, SRZ ;  /* 0x0000000000427805 */ /* 0x000fe2000001ff00 */
[----:B------:R-:W-:Y:S01]  /*6620*/  @P5 IMAD.IADD R4, R92, 0x1, R5 ;  /* 0x000000015c045824 */ /* 0x000fe200078e0205 */
[----:B------:R-:W-:Y:S02]  /*6630*/  CS2R R64, SRZ ;  /* 0x0000000000407805 */ /* 0x000fe4000001ff00 */
[----:B------:R-:W-:Y:S02]  /*6640*/  CS2R R72, SRZ ;  /* 0x0000000000487805 */ /* 0x000fe4000001ff00 */
[----:B------:R-:W-:Y:S02]  /*6650*/  CS2R R50, SRZ ;  /* 0x0000000000327805 */ /* 0x000fe4000001ff00 */
[----:B------:R-:W-:Y:S02]  /*6660*/  CS2R R48, SRZ ;  /* 0x0000000000307805 */ /* 0x000fe4000001ff00 */
[----:B------:R-:W-:Y:S02]  /*6670*/  CS2R R58, SRZ ;  /* 0x00000000003a7805 */ /* 0x000fe4000001ff00 */
[----:B------:R-:W-:Y:S01]  /*6680*/  CS2R R56, SRZ ;  /* 0x0000000000387805 */ /* 0x000fe2000001ff00 */
[----:B------:R-:W-:Y:S06]  /*6690*/  @P1 BRA `(.L_x_106) ;  /* 0x00000000000c1947 */ /* 0x000fec0003800000 */
[----:B------:R-:W-:Y:S04]  /*66a0*/  SHF.L.U32 R5, R91, 0x1f, RZ ;  /* 0x0000001f5b057819 */ /* 0x000fe800000006ff */
[----:B------:R-:W1:Y:S02]  /*66b0*/  SYNCS.PHASECHK.TRANS64.TRYWAIT P1, [UR44+0x90], R5 ;  /* 0x00009005ff0075a7 */ /* 0x000e64000802112c */
[----:B-1----:R-:W-:Y:S05]  /*66c0*/  @!P1 BRA `(.L_x_107) ;  /* 0x0000004000109947 */ /* 0x002fea0003800000 */
.L_x_106:
[----:B------:R-:W-:Y:S05]  /*66d0*/  BSYNC B0 ;  /* 0x0000000000007941 */ /* 0x000fea0003800000 */
.L_x_105:
[----:B------:R-:W-:Y:S01]  /*66e0*/  ISETP.NE.AND P1, PT, R61, RZ, PT ;  /* 0x000000ff3d00720c */ /* 0x000fe20003f25270 */
[----:B------:R-:W-:Y:S11]  /*66f0*/  HFMA2 R46, -RZ, RZ, 0, 5.9604644775390625e-08 ;  /* 0x00000001ff2e7431 */ /* 0x000ff600000001ff */
[----:B------:R-:W-:Y:S01]  /*6700*/  @!UPT UIADD3 URZ, UPT, UPT, URZ, URZ, URZ ;  /* 0x000000fffffff290 */ /* 0x000fe2000fffe0ff */
[----:B------:R-:W-:Y:S05]  /*6710*/  @P1 WARPSYNC.ALL ;  /* 0x0000000000001948 */ /* 0x000fea0003800000 */
[----:B------:R2:W1:Y:S04]  /*6720*/  @P1 LDSM.16.M88.4 R64, [R2+0x400] ;  /* 0x000400000240183b */ /* 0x0004680000000200 */
[----:B------:R2:W1:Y:S04]  /*6730*/  @P1 LDSM.16.M88.4 R72, [R4] ;  /* 0x000000000448183b */ /* 0x0004680000000200 */
[----:B------:R2:W1:Y:S04]  /*6740*/  @P1 LDSM.16.M88.4 R48, [R47+UR44+0x400] ;  /* 0x0004002c2f30183b */ /* 0x0004680008000200 */
[----:B------:R2:W1:Y:S02]  /*6750*/  @P1 LDSM.16.M88.4 R56, [R96+0x400] ;  /* 0x000400006038183b */ /* 0x0004640000000200 */
.L_x_104:
[----:B------:R-:W-:Y:S05]  /*6760*/  BSYNC B1 ;  /* 0x0000000000017941 */ /* 0x000fea0003800000 */
.L_x_103:
[----:B-1----:R-:W-:Y:S04]  /*6770*/  SHF.R.U32.HI R5, RZ, 0x15, R39 ;  /* 0x00000015ff057819 */ /* 0x002fe80000011627 */
[----:B------:R-:W-:Y:S01]  /*6780*/  LOP3.LUT P1, RZ, R5, 0x3, R82, 0x48, !PT ;  /* 0x0000000305ff7812 */ /* 0x000fe20007824852 */
[----:B------:R-:W-:Y:S01]  /*6790*/  @!UPT UIADD3 URZ, UPT, UPT, URZ, URZ, URZ ;  /* 0x000000fffffff290 */ /* 0x000fe2000fffe0ff */
[----:B----4-:R-:W-:Y:S11]  /*67a0*/  @P0 BRA `(.L_x_108) ;  /* 0x0000000000080947 */ /* 0x010ff60003800000 */
[----:B------:R-:W1:Y:S02]  /*67b0*/  SYNCS.PHASECHK.TRANS64.TRYWAIT P0, [R98+URZ+0x100], R3 ;  /* 0x00010003620075a7 */ /* 0x000e6400080011ff */
[----:B-1----:R-:W-:Y:S05]  /*67c0*/  @!P0 BRA `(.L_x_109) ;  /* 0x0000003c00e88947 */ /* 0x002fea0003800000 */
.L_x_108:
[----:B------:R-:W-:Y:S05]  /*67d0*/  @!P1 BRA `(.L_x_110) ;  /* 0x0000000000409947 */ /* 0x000fea0003800000 */
[----:B------:R-:W4:Y:S01]  /*67e0*/  LDCU.64 UR8, c[0x4][0x70] ;  /* 0x01000e00ff0877ac */ /* 0x000f220008000a00 */
[----:B-1----:R-:W-:Y:S01]  /*67f0*/  MOV R3, 0x0 ;  /* 0x0000000000037802 */ /* 0x002fe20000000f00 */
[----:B------:R-:W-:Y:S02]  /*6800*/  HFMA2 R12, -RZ, RZ, 0, 5.9604644775390625e-08 ;  /* 0x00000001ff0c7431 */ /* 0x000fe400000001ff */
[----:B------:R-:W-:Y:S02]  /*6810*/  IMAD.MOV.U32 R8, RZ, RZ, 0x192 ;  /* 0x00000192ff087424 */ /* 0x000fe400078e00ff */
[----:B------:R-:W-:Y:S01]  /*6820*/  IMAD.MOV.U32 R13, RZ, RZ, RZ ;  /* 0x000000ffff0d7224 */ /* 0x000fe200078e00ff */
[----:B------:R-:W1:Y:S01]  /*6830*/  LDCU.64 UR6, c[0x4][0x78] ;  /* 0x01000f00ff0677ac */ /* 0x000e620008000a00 */
[----:B--2---:R-:W2:Y:S01]  /*6840*/  LDC.64 R2, c[0x4][R3] ;  /* 0x0100000003027b82 */ /* 0x004ea20000000a00 */
[----:B------:R-:W5:Y:S01]  /*6850*/  LDCU.64 UR4, c[0x4][0x10] ;  /* 0x01000200ff0477ac */ /* 0x000f620008000a00 */
[----:B----4-:R-:W-:Y:S01]  /*6860*/  MOV R5, UR9 ;  /* 0x0000000900057c02 */ /* 0x010fe20008000f00 */
[----:B------:R-:W-:Y:S01]  /*6870*/  IMAD.U32 R4, RZ, RZ, UR8 ;  /* 0x00000008ff047e24 */ /* 0x000fe2000f8e00ff */
[----:B-1----:R-:W-:Y:S01]  /*6880*/  MOV R7, UR7 ;  /* 0x0000000700077c02 */ /* 0x002fe20008000f00 */
[----:B------:R-:W-:Y:S01]  /*6890*/  IMAD.U32 R6, RZ, RZ, UR6 ;  /* 0x00000006ff067e24 */ /* 0x000fe2000f8e00ff */
[----:B-----5:R-:W-:Y:S01]  /*68a0*/  MOV R11, UR5 ;  /* 0x00000005000b7c02 */ /* 0x020fe20008000f00 */
[----:B------:R-:W-:Y:S02]  /*68b0*/  IMAD.U32 R10, RZ, RZ, UR4 ;  /* 0x00000004ff0a7e24 */ /* 0x000fe4000f8e00ff */
[----:B------:R-:W-:Y:S07]  /*68c0*/  LEPC R20, `(.L_x_110) ;  /* 0x000000001014794e */ /* 0x000fee0000000000 */
[----:B--23--:R-:W-:Y:S05]  /*68d0*/  CALL.ABS.NOINC R2 ;  /* 0x0000000002007343 */ /* 0x00cfea0003c00000 */
.L_x_110:
[C---:B------:R-:W-:Y:S01]  /*68e0*/  SHF.L.U32 R40, R48.reuse, 0x10, RZ ;  /* 0x0000001030287819 */ /* 0x040fe200000006ff */
[----:B------:R-:W-:Y:S05]  /*68f0*/  WARPSYNC.ALL ;  /* 0x0000000000007948 */ /* 0x000fea0003800000 */
[----:B------:R-:W-:Y:S01]  /*6900*/  R2UR UR4, R39 ;  /* 0x00000000270472ca */ /* 0x000fe200000e0000 */
[----:B------:R-:W-:Y:S01]  /*6910*/  BSSY.RECONVERGENT B0, `(.L_x_111) ;  /* 0x000008b000007945 */ /* 0x000fe20003800200 */
[----:B------:R-:W-:Y:S02]  /*6920*/  LOP3.LUT R43, R48, 0xffff0000, RZ, 0xc0, !PT ;  /* 0xffff0000302b7812 */ /* 0x000fe400078ec0ff */
[----:B------:R-:W-:Y:S02]  /*6930*/  SHF.L.U32 R42, R49, 0x10, RZ ;  /* 0x00000010312a7819 */ /* 0x000fe400000006ff */
[----:B------:R-:W-:Y:S02]  /*6940*/  SHF.L.U32 R45, R51, 0x10, RZ ;  /* 0x00000010332d7819 */ /* 0x000fe400000006ff */
[----:B------:R-:W-:Y:S02]  /*6950*/  SHF.L.U32 R62, R93, 0x1, RZ ;  /* 0x000000015d3e7819 */ /* 0x000fe400000006ff */
[----:B------:R-:W-:Y:S02]  /*6960*/  ISETP.NE.AND P0, PT, R94, RZ, PT ;  /* 0x000000ff5e00720c */ /* 0x000fe40003f05270 */
[----:B------:R-:W-:Y:S01]  /*6970*/  IADD3 R99, PT, PT, R99, R62, RZ ;  /* 0x0000003e63637210 */ /* 0x000fe20007ffe0ff */
[----:B--2---:R-:W3:Y:S03]  /*6980*/  LDTM.16dp256bit.x8 R4, tmem[UR4] ;  /* 0x00000004000479ee */ /* 0x004ee600081a0000 */
[----:B------:R-:W-:Y:S01]  /*6990*/  IADD3 R100, PT, PT, R92, R99, RZ ;  /* 0x000000635c647210 */ /* 0x000fe20007ffe0ff */
[C---:B---3--:R-:W-:Y:S01]  /*69a0*/  FMUL R0, R38.reuse, R4 ;  /* 0x0000000426007220 */ /* 0x048fe20000400000 */
[C---:B------:R-:W-:Y:S01]  /*69b0*/  FMUL R2, R38.reuse, R5 ;  /* 0x0000000526027220 */ /* 0x040fe20000400000 */
[C---:B-1----:R-:W-:Y:S01]  /*69c0*/  FMUL R3, R38.reuse, R6 ;  /* 0x0000000626037220 */ /* 0x042fe20000400000 */
[----:B------:R-:W-:Y:S01]  /*69d0*/  FMUL R7, R38, R7 ;  /* 0x0000000726077220 */ /* 0x000fe20000400000 */
[----:B------:R-:W-:Y:S01]  /*69e0*/  FFMA R0, R41, R40, R0 ;  /* 0x0000002829007223 */ /* 0x000fe20000000000 */
[----:B------:R-:W-:Y:S01]  /*69f0*/  LOP3.LUT R40, R49, 0xffff0000, RZ, 0xc0, !PT ;  /* 0xffff000031287812 */ /* 0x000fe200078ec0ff */
[C---:B------:R-:W-:Y:S01]  /*6a00*/  FFMA R2, R41.reuse, R43, R2 ;  /* 0x0000002b29027223 */ /* 0x040fe20000000002 */
[C---:B------:R-:W-:Y:S01]  /*6a10*/  SHF.L.U32 R43, R50.reuse, 0x10, RZ ;  /* 0x00000010322b7819 */ /* 0x040fe200000006ff */
[C---:B------:R-:W-:Y:S01]  /*6a20*/  FFMA R3, R41.reuse, R42, R3 ;  /* 0x0000002a29037223 */ /* 0x040fe20000000003 */
[----:B------:R-:W-:Y:S01]  /*6a30*/  LOP3.LUT R42, R50, 0xffff0000, RZ, 0xc0, !PT ;  /* 0xffff0000322a7812 */ /* 0x000fe200078ec0ff */
[----:B------:R-:W-:Y:S01]  /*6a40*/  FMUL R4, R38, R8 ;  /* 0x0000000826047220 */ /* 0x000fe20000400000 */
[----:B------:R-:W-:Y:S01]  /*6a50*/  F2FP.BF16.F32.PACK_AB R52, R2, R0 ;  /* 0x000000000234723e */ /* 0x000fe200000010ff */
[----:B------:R-:W-:Y:S01]  /*6a60*/  FFMA R7, R41, R40, R7 ;  /* 0x0000002829077223 */ /* 0x000fe20000000007 */
[----:B------:R-:W-:Y:S01]  /*6a70*/  LOP3.LUT R40, R51, 0xffff0000, RZ, 0xc0, !PT ;  /* 0xffff000033287812 */ /* 0x000fe200078ec0ff */
[C---:B------:R-:W-:Y:S01]  /*6a80*/  FMUL R5, R38.reuse, R9 ;  /* 0x0000000926057220 */ /* 0x040fe20000400000 */
[C---:B------:R-:W-:Y:S01]  /*6a90*/  FMUL R6, R38.reuse, R10 ;  /* 0x0000000a26067220 */ /* 0x040fe20000400000 */
[----:B------:R-:W-:Y:S01]  /*6aa0*/  FMUL R11, R38, R11 ;  /* 0x0000000b260b7220 */ /* 0x000fe20000400000 */
[----:B------:R-:W-:Y:S01]  /*6ab0*/  F2FP.BF16.F32.PACK_AB R53, R7, R3 ;  /* 0x000000030735723e */ /* 0x000fe200000010ff */
[C---:B------:R-:W-:Y:S01]  /*6ac0*/  FFMA R4, R41.reuse, R43, R4 ;  /* 0x0000002b29047223 */ /* 0x040fe20000000004 */
[C---:B------:R-:W-:Y:S01]  /*6ad0*/  SHF.L.U32 R43, R56.reuse, 0x10, RZ ;  /* 0x00000010382b7819 */ /* 0x040fe200000006ff */
[----:B------:R-:W-:Y:S01]  /*6ae0*/  FFMA R5, R41, R42, R5 ;  /* 0x0000002a29057223 */ /* 0x000fe20000000005 */
[----:B------:R-:W-:Y:S01]  /*6af0*/  LOP3.LUT R42, R57, 0xffff0000, RZ, 0xc0, !PT ;  /* 0xffff0000392a7812 */ /* 0x000fe200078ec0ff */
[----:B------:R-:W-:Y:S01]  /*6b00*/  FFMA R6, R41, R45, R6 ;  /* 0x0000002d29067223 */ /* 0x000fe20000000006 */
[----:B------:R-:W-:Y:S01]  /*6b10*/  SHF.L.U32 R45, R57, 0x10, RZ ;  /* 0x00000010392d7819 */ /* 0x000fe200000006ff */
[----:B------:R-:W-:Y:S01]  /*6b20*/  FFMA R11, R41, R40, R11 ;  /* 0x00000028290b7223 */ /* 0x000fe2000000000b */
[----:B------:R-:W-:Y:S01]  /*6b30*/  LOP3.LUT R40, R56, 0xffff0000, RZ, 0xc0, !PT ;  /* 0xffff000038287812 */ /* 0x000fe200078ec0ff */
[C---:B------:R-:W-:Y:S01]  /*6b40*/  FMUL R8, R38.reuse, R12 ;  /* 0x0000000c26087220 */ /* 0x040fe20000400000 */
[----:B------:R-:W-:Y:S01]  /*6b50*/  F2FP.BF16.F32.PACK_AB R54, R5, R4 ;  /* 0x000000040536723e */ /* 0x000fe200000010ff */
[C---:B------:R-:W-:Y:S01]  /*6b60*/  FMUL R9, R38.reuse, R13 ;  /* 0x0000000d26097220 */ /* 0x040fe20000400000 */
[----:B------:R-:W-:Y:S01]  /*6b70*/  F2FP.BF16.F32.PACK_AB R55, R11, R6 ;  /* 0x000000060b37723e */ /* 0x000fe200000010ff */
[C---:B------:R-:W-:Y:S01]  /*6b80*/  FMUL R10, R38.reuse, R14 ;  /* 0x0000000e260a7220 */ /* 0x040fe20000400000 */
[----:B------:R-:W-:Y:S01]  /*6b90*/  FMUL R15, R38, R15 ;  /* 0x0000000f260f7220 */ /* 0x000fe20000400000 */
[----:B------:R-:W-:Y:S01]  /*6ba0*/  FFMA R8, R41, R43, R8 ;  /* 0x0000002b29087223 */ /* 0x000fe20000000008 */
[----:B------:R-:W-:Y:S01]  /*6bb0*/  SHF.L.U32 R43, R59, 0x10, RZ ;  /* 0x000000103b2b7819 */ /* 0x000fe200000006ff */
[C---:B------:R-:W-:Y:S01]  /*6bc0*/  FFMA R9, R41.reuse, R40, R9 ;  /* 0x0000002829097223 */ /* 0x040fe20000000009 */
[C---:B------:R-:W-:Y:S01]  /*6bd0*/  SHF.L.U32 R40, R58.reuse, 0x10, RZ ;  /* 0x000000103a287819 */ /* 0x040fe200000006ff */
        /* <DEDUP_REMOVED lines=8> */
[----:B------:R-:W-:Y:S01]  /*6c60*/  FMUL R14, R38, R18 ;  /* 0x00000012260e7220 */ /* 0x000fe20000400000 */
[----:B------:R-:W-:Y:S01]  /*6c70*/  FFMA R12, R41, R40, R12 ;  /* 0x00000028290c7223 */ /* 0x000fe2000000000c */
[----:B------:R-:W-:Y:S01]  /*6c80*/  LOP3.LUT R40, R59, 0xffff0000, RZ, 0xc0, !PT ;  /* 0xffff00003b287812 */ /* 0x000fe200078ec0ff */
[C---:B------:R-:W-:Y:S01]  /*6c90*/  FFMA R13, R41.reuse, R42, R13 ;  /* 0x0000002a290d7223 */ /* 0x040fe2000000000d */
[----:B------:R-:W-:Y:S01]  /*6ca0*/  LOP3.LUT R42, R64, 0xffff0000, RZ, 0xc0, !PT ;  /* 0xffff0000402a7812 */ /* 0x000fe200078ec0ff */
[----:B------:R-:W-:Y:S01]  /*6cb0*/  FMUL R19, R38, R19 ;  /* 0x0000001326137220 */ /* 0x000fe20000400000 */
[----:B------:R-:W-:Y:S01]  /*6cc0*/  FFMA R14, R41, R43, R14 ;  /* 0x0000002b290e7223 */ /* 0x000fe2000000000e */
[----:B------:R-:W-:Y:S01]  /*6cd0*/  SHF.L.U32 R43, R64, 0x10, RZ ;  /* 0x00000010402b7819 */ /* 0x000fe200000006ff */
[C---:B------:R-:W-:Y:S01]  /*6ce0*/  FMUL R16, R38.reuse, R20 ;  /* 0x0000001426107220 */ /* 0x040fe20000400000 */
        /* <DEDUP_REMOVED lines=19> */
[----:B------:R1:W-:Y:S01]  /*6e20*/  STSM.16.M88.4 [R97+0x400], R52 ;  /* 0x0004003461007844 */ /* 0x0003e20000000200 */
[C---:B------:R-:W-:Y:S01]  /*6e30*/  FMUL R22, R38.reuse, R26 ;  /* 0x0000001a26167220 */ /* 0x040fe20000400000 */
[----:B------:R-:W-:Y:S01]  /*6e40*/  FMUL R27, R38, R27 ;  /* 0x0000001b261b7220 */ /* 0x000fe20000400000 */
[----:B------:R-:W-:Y:S01]  /*6e50*/  FFMA R20, R41, R43, R20 ;  /* 0x0000002b29147223 */ /* 0x000fe20000000014 */
[----:B------:R-:W-:Y:S01]  /*6e60*/  SHF.L.U32 R43, R73, 0x10, RZ ;  /* 0x00000010492b7819 */ /* 0x000fe200000006ff */
[C---:B------:R-:W-:Y:S01]  /*6e70*/  FFMA R21, R41.reuse, R40, R21 ;  /* 0x0000002829157223 */ /* 0x040fe20000000015 */
[C---:B------:R-:W-:Y:S02]  /*6e80*/  SHF.L.U32 R40, R72.reuse, 0x10, RZ ;  /* 0x0000001048287819 */ /* 0x040fe400000006ff */
[----:B------:R1:W-:Y:S01]  /*6e90*/  STSM.16.M88.4 [R96+0x400], R68 ;  /* 0x0004004460007844 */ /* 0x0003e20000000200 */
[----:B------:R-:W-:Y:S01]  /*6ea0*/  FFMA R22, R41, R45, R22 ;  /* 0x0000002d29167223 */ /* 0x000fe20000000016 */
[----:B------:R-:W-:Y:S01]  /*6eb0*/  SHF.L.U32 R45, R75, 0x10, RZ ;  /* 0x000000104b2d7819 */ /* 0x000fe200000006ff */
[C---:B------:R-:W-:Y:S01]  /*6ec0*/  FFMA R27, R41.reuse, R42, R27 ;  /* 0x0000002a291b7223 */ /* 0x040fe2000000001b */
[----:B------:R-:W-:Y:S01]  /*6ed0*/  LOP3.LUT R42, R72, 0xffff0000, RZ, 0xc0, !PT ;  /* 0xffff0000482a7812 */ /* 0x000fe200078ec0ff */
[C---:B------:R-:W-:Y:S01]  /*6ee0*/  FMUL R24, R38.reuse, R28 ;  /* 0x0000001c26187220 */ /* 0x040fe20000400000 */
[C---:B------:R-:W-:Y:S01]  /*6ef0*/  FMUL R25, R38.reuse, R29 ;  /* 0x0000001d26197220 */ /* 0x040fe20000400000 */
[C---:B------:R-:W-:Y:S01]  /*6f00*/  FMUL R26, R38.reuse, R30 ;  /* 0x0000001e261a7220 */ /* 0x040fe20000400000 */
[----:B------:R-:W-:Y:S01]  /*6f10*/  FMUL R31, R38, R31 ;  /* 0x0000001f261f7220 */ /* 0x000fe20000400000 */
[----:B------:R-:W-:Y:S01]  /*6f20*/  FFMA R24, R41, R40, R24 ;  /* 0x0000002829187223 */ /* 0x000fe20000000018 */
[----:B------:R-:W-:Y:S01]  /*6f30*/  LOP3.LUT R40, R73, 0xffff0000, RZ, 0xc0, !PT ;  /* 0xffff000049287812 */ /* 0x000fe200078ec0ff */
[C---:B------:R-:W-:Y:S01]  /*6f40*/  FFMA R25, R41.reuse, R42, R25 ;  /* 0x0000002a29197223 */ /* 0x040fe20000000019 */
[C---:B------:R-:W-:Y:S01]  /*6f50*/  FFMA R26, R41.reuse, R43, R26 ;  /* 0x0000002b291a7223 */ /* 0x040fe2000000001a */
[----:B------:R-:W-:Y:S01]  /*6f60*/  SHF.L.U32 R43, R74, 0x10, RZ ;  /* 0x000000104a2b7819 */ /* 0x000fe200000006ff */
[----:B------:R-:W-:Y:S01]  /*6f70*/  FMUL R28, R38, R32 ;  /* 0x00000020261c7220 */ /* 0x000fe20000400000 */
[----:B------:R-:W-:Y:S01]  /*6f80*/  LOP3.LUT R42, R74, 0xffff0000, RZ, 0xc0, !PT ;  /* 0xffff00004a2a7812 */ /* 0x000fe200078ec0ff */
[----:B------:R-:W-:Y:S01]  /*6f90*/  FFMA R31, R41, R40, R31 ;  /* 0x00000028291f7223 */ /* 0x000fe2000000001f */
[C---:B------:R-:W-:Y:S01]  /*6fa0*/  FMUL R29, R38.reuse, R33 ;  /* 0x00000021261d7220 */ /* 0x040fe20000400000 */
[C---:B------:R-:W-:Y:S01]  /*6fb0*/  FMUL R30, R38.reuse, R34 ;  /* 0x00000022261e7220 */ /* 0x040fe20000400000 */
[----:B------:R-:W-:Y:S01]  /*6fc0*/  LOP3.LUT R40, R75, 0xffff0000, RZ, 0xc0, !PT ;  /* 0xffff00004b287812 */ /* 0x000fe200078ec0ff */
[----:B------:R-:W-:Y:S01]  /*6fd0*/  FMUL R35, R38, R35 ;  /* 0x0000002326237220 */ /* 0x000fe20000400000 */
[C---:B------:R-:W-:Y:S01]  /*6fe0*/  FFMA R28, R41.reuse, R43, R28 ;  /* 0x0000002b291c7223 */ /* 0x040fe2000000001c */
[C---:B------:R-:W-:Y:S01]  /*6ff0*/  FFMA R29, R41.reuse, R42, R29 ;  /* 0x0000002a291d7223 */ /* 0x040fe2000000001d */
[C---:B------:R-:W-:Y:S01]  /*7000*/  FFMA R30, R41.reuse, R45, R30 ;  /* 0x0000002d291e7223 */ /* 0x040fe2000000001e */
[----:B------:R-:W-:Y:S01]  /*7010*/  FFMA R35, R41, R40, R35 ;  /* 0x0000002829237223 */ /* 0x000fe20000000023 */
[----:B------:R-:W-:Y:S02]  /*7020*/  F2FP.BF16.F32.PACK_AB R106, R21, R20 ;  /* 0x00000014156a723e */ /* 0x000fe400000010ff */
[----:B------:R-:W-:Y:S02]  /*7030*/  F2FP.BF16.F32.PACK_AB R107, R27, R22 ;  /* 0x000000161b6b723e */ /* 0x000fe400000010ff */
[----:B------:R-:W-:Y:S02]  /*7040*/  F2FP.BF16.F32.PACK_AB R108, R25, R24 ;  /* 0x00000018196c723e */ /* 0x000fe400000010ff */
[----:B------:R-:W-:Y:S01]  /*7050*/  F2FP.BF16.F32.PACK_AB R109, R31, R26 ;  /* 0x0000001a1f6d723e */ /* 0x000fe200000010ff */
[----:B------:R1:W-:Y:S01]  /*7060*/  STSM.16.M88.4 [R99], R104 ;  /* 0x0000006863007844 */ /* 0x0003e20000000200 */
[----:B------:R-:W-:Y:S02]  /*7070*/  F2FP.BF16.F32.PACK_AB R110, R29, R28 ;  /* 0x0000001c1d6e723e */ /* 0x000fe400000010ff */
[----:B------:R-:W-:Y:S05]  /*7080*/  F2FP.BF16.F32.PACK_AB R111, R35, R30 ;  /* 0x0000001e236f723e */ /* 0x000fea00000010ff */
[----:B------:R1:W-:Y:S01]  /*7090*/  STSM.16.M88.4 [R100], R108 ;  /* 0x0000006c64007844 */ /* 0x0003e20000000200 */
[----:B------:R-:W-:Y:S01]  /*70a0*/  @!PT LDS RZ, [RZ] ;  /* 0x00000000fffff984 */ /* 0x000fe20000000800 */
[----:B------:R-:W-:Y:S01]  /*70b0*/  @!PT LDS RZ, [RZ] ;  /* 0x00000000fffff984 */ /* 0x000fe20000000800 */
[----:B------:R-:W-:Y:S01]  /*70c0*/  @!PT LDS RZ, [RZ] ;  /* 0x00000000fffff984 */ /* 0x000fe20000000800 */
[----:B------:R-:W-:Y:S01]  /*70d0*/  @!PT LDS RZ, [RZ] ;  /* 0x00000000fffff984 */ /* 0x000fe20000000800 */
[----:B------:R2:W-:Y:S07]  /*70e0*/  MEMBAR.ALL.CTA ;  /* 0x0000000000007992 */ /* 0x0005ee0000008000 */
[----:B--2---:R-:W2:Y:S02]  /*70f0*/  FENCE.VIEW.ASYNC.S ;  /* 0x00000000000073c6 */ /* 0x004ea40000000000 */
[----:B--2---:R-:W-:Y:S06]  /*7100*/  BAR.SYNC.DEFER_BLOCKING 0x1, 0x80 ;  /* 0x0042000000007b1d */ /* 0x004fec0000010000 */
[----:B------:R-:W-:Y:S05]  /*7110*/  @P0 BRA `(.L_x_112) ;  /* 0x0000000000280947 */ /* 0x000fea0003800000 */
[----:B------:R-:W2:Y:S01]  /*7120*/  LDCU.64 UR6, c[0x0][0x348] ;  /* 0x00006900ff0677ac */ /* 0x000ea20008000a00 */
[----:B------:R-:W-:Y:S01]  /*7130*/  UIADD3 UR4, UPT, UPT, UR44, 0x400, URZ ;  /* 0x000004002c047890 */ /* 0x000fe2000fffe0ff */
[----:B------:R-:W-:Y:S05]  /*7140*/  UMOV UR51, UR36 ;  /* 0x0000002400337c82 */ /* 0x000fea0008000000 */
[----:B------:R-:W-:Y:S04]  /*7150*/  MOV R86, UR4 ;  /* 0x0000000400567c02 */ /* 0x000fe80008000f00 */
[----:B------:R-:W-:Y:S01]  /*7160*/  R2UR UR48, R86 ;  /* 0x00000000563072ca */ /* 0x000fe200000e0000 */
[----:B--2---:R-:W-:Y:S04]  /*7170*/  UIADD3 UR4, UP0, UPT, UR6, 0x680, URZ ;  /* 0x0000068006047890 */ /* 0x004fe8000ff1e0ff */
[----:B------:R-:W-:Y:S09]  /*7180*/  UIADD3.X UR5, UPT, UPT, URZ, UR7, URZ, UP0, !UPT ;  /* 0x00000007ff057290 */ /* 0x000ff200087fe4ff */
[----:B------:R2:W-:Y:S01]  /*7190*/  UTMASTG.3D [UR48], [UR4] ;  /* 0x00000030040073b5 */ /* 0x0005e20008010000 */
[----:B------:R0:W-:Y:S01]  /*71a0*/  UTMACMDFLUSH ;  /* 0x00000000000079b7 */ /* 0x0001e20000000000 */
[----:B--2---:R-:W-:Y:S04]  /*71b0*/  DEPBAR.LE SB0, 0x1 ;  /* 0x000080400000791a */ /* 0x004fe80000000000 */
.L_x_112:
[----:B------:R-:W-:Y:S05]  /*71c0*/  BSYNC.RECONVERGENT B0 ;  /* 0x0000000000007941 */ /* 0x000fea0003800200 */
.L_x_111:
[----:B------:R-:W-:Y:S01]  /*71d0*/  BAR.SYNC.DEFER_BLOCKING 0x1, 0x80 ;  /* 0x0042000000007b1d */ /* 0x000fe20000010000 */
[----:B------:R-:W-:Y:S01]  /*71e0*/  ISETP.NE.AND P1, PT, R95, RZ, PT ;  /* 0x000000ff5f00720c */ /* 0x000fe20003f25270 */
[----:B------:R-:W-:Y:S01]  /*71f0*/  UISETP.NE.AND UP0, UPT, UR47, URZ, UPT ;  /* 0x000000ff2f00728c */ /* 0x000fe2000bf05270 */
[----:B------:R-:W-:Y:S11]  /*7200*/  LEA R3, R46, UR44, 0x3 ;  /* 0x0000002c2e037c11 */ /* 0x000ff6000f8e18ff */
[----:B------:R-:W-:Y:S01]  /*7210*/  @P1 SHF.L.U32 R4, R91, 0x1f, RZ ;  /* 0x0000001f5b041819 */ /* 0x000fe200000006ff */
[----:B------:R-:W-:Y:S06]  /*7220*/  BRA.U !UP0, `(.L_x_113) ;  /* 0x0000000108247547 */ /* 0x000fec000b800000 */
[----:B------:R-:W2:Y:S01]  /*7230*/  S2R R0, SR_CgaCtaId ;  /* 0x0000000000007919 */ /* 0x000ea20000008800 */
[----:B------:R-:W-:Y:S01]  /*7240*/  IMAD.U32 R2, RZ, RZ, UR46 ;  /* 0x0000002eff027e24 */ /* 0x000fe2000f8e00ff */
[----:B------:R-:W-:Y:S04]  /*7250*/  UIADD3 UR4, UPT, UPT, UR46, 0x1, URZ ;  /* 0x000000012e047890 */ /* 0x000fe8000fffe0ff */
[----:B------:R-:W-:Y:S01]  /*7260*/  @P1 LEA R2, R2, UR44, 0x3 ;  /* 0x0000002c02021c11 */ /* 0x000fe2000f8e18ff */
[----:B------:R-:W-:Y:S04]  /*7270*/  UISETP.NE.AND UP0, UPT, UR4, 0x4, UPT ;  /* 0x000000040400788c */ /* 0x000fe8000bf05270 */
[----:B------:R-:W-:Y:S01]  /*7280*/  @P1 VIADD R5, R2, 0xb0 ;  /* 0x000000b002051836 */ /* 0x000fe20000000000 */
[----:B------:R-:W-:Y:S04]  /*7290*/  USEL UR46, UR4, URZ, UP0 ;  /* 0x000000ff042e7287 */ /* 0x000fe80008000000 */
[----:B--2---:R-:W-:Y:S04]  /*72a0*/  @P1 PRMT R0, R0, 0x654, R5 ;  /* 0x0000065400001816 */ /* 0x004fe80000000005 */
[----:B------:R2:W-:Y:S04]  /*72b0*/  @P1 SYNCS.ARRIVE.TRANS64.RED.A1T0 RZ, [R0+URZ], RZ ;  /* 0x000000ff00ff19a7 */ /* 0x0005e800081004ff */
.L_x_113:
[----:B------:R-:W3:Y:S01]  /*72c0*/  @P1 SYNCS.PHASECHK.TRANS64.TRYWAIT P0, [R3+URZ+0x90], R4 ;  /* 0x00009004030015a7 */ /* 0x000ee200080011ff */
[----:B------:R-:W-:Y:S01]  /*72d0*/  BSSY B1, `(.L_x_114) ;  /* 0x0000017000017945 */ /* 0x000fe20003800000 */
[----:B---3--:R-:W-:Y:S03]  /*72e0*/  @P1 SEL R60, RZ, 0x1, !P0 ;  /* 0x00000001ff3c1807 */ /* 0x008fe60004000000 */
[----:B------:R-:W-:Y:S05]  /*72f0*/  @!P1 BRA `(.L_x_115) ;  /* 0x0000000000509947 */ /* 0x000fea0003800000 */
[----:B------:R-:W-:Y:S01]  /*7300*/  ISETP.NE.AND P1, PT, R61, RZ, PT ;  /* 0x000000ff3d00720c */ /* 0x000fe20003f25270 */
[----:B------:R-:W-:Y:S01]  /*7310*/  BSSY B0, `(.L_x_116) ;  /* 0x000000a000007945 */ /* 0x000fe20003800000 */
[----:B------:R-:W-:Y:S11]  /*7320*/  ISETP.NE.AND P0, PT, R60, RZ, PT ;  /* 0x000000ff3c00720c */ /* 0x000ff60003f05270 */
[----:B------:R-:W-:Y:S04]  /*7330*/  @P1 IMAD R4, R46, 0x2000, R47 ;  /* 0x000020002e041824 */ /* 0x000fe800078e022f */
[----:B------:R-:W-:Y:S04]  /*7340*/  @P1 VIADD R7, R4, UR44 ;  /* 0x0000002c04071c36 */ /* 0x000fe80008000000 */
[----:B------:R-:W-:Y:S01]  /*7350*/  @P1 IMAD.IADD R2, R92, 0x1, R7 ;  /* 0x000000015c021824 */ /* 0x000fe200078e0207 */
[----:B------:R-:W-:Y:S01]  /*7360*/  @P1 IADD3 R5, PT, PT, R62, R7, RZ ;  /* 0x000000073e051210 */ /* 0x000fe20007ffe0ff */
[----:B------:R-:W-:Y:S06]  /*7370*/  @P0 BRA `(.L_x_117) ;  /* 0x00000000000c0947 */ /* 0x000fec0003800000 */
[----:B--2---:R-:W-:Y:S04]  /*7380*/  SHF.L.U32 R0, R91, 0x1f, RZ ;  /* 0x0000001f5b007819 */ /* 0x004fe800000006ff */
[----:B------:R-:W2:Y:S02]  /*7390*/  SYNCS.PHASECHK.TRANS64.TRYWAIT P0, [R3+URZ+0x90], R0 ;  /* 0x00009000030075a7 */ /* 0x000ea400080011ff */
[----:B--2---:R-:W-:Y:S05]  /*73a0*/  @!P0 BRA `(.L_x_118) ;  /* 0x0000003400048947 */ /* 0x004fea0003800000 */
.L_x_117:
[----:B------:R-:W-:Y:S05]  /*73b0*/  BSYNC B0 ;  /* 0x0000000000007941 */ /* 0x000fea0003800000 */
.L_x_116:
[----:B------:R-:W-:Y:S02]  /*73c0*/  ISETP.NE.AND P0, PT, R61, RZ, PT ;  /* 0x000000ff3d00720c */ /* 0x000fe40003f05270 */
[----:B------:R-:W-:Y:S11]  /*73d0*/  IADD3 R46, PT, PT, R46, 0x1, RZ ;  /* 0x000000012e2e7810 */ /* 0x000ff60007ffe0ff */
[----:B--2---:R-:W-:Y:S01]  /*73e0*/  @P0 IMAD.IADD R0, R92, 0x1, R5 ;  /* 0x000000015c000824 */ /* 0x004fe200078e0205 */
[----:B------:R-:W-:Y:S05]  /*73f0*/  @P0 WARPSYNC.ALL ;  /* 0x0000000000000948 */ /* 0x000fea0003800000 */
[----:B------:R3:W4:Y:S04]  /*7400*/  @P0 LDSM.16.M88.4 R48, [R4+UR44+0x400] ;  /* 0x0004002c0430083b */ /* 0x0007280008000200 */
[----:B------:R3:W2:Y:S04]  /*7410*/  @P0 LDSM.16.M88.4 R56, [R2+0x400] ;  /* 0x000400000238083b */ /* 0x0006a80000000200 */
[----:B------:R3:W1:Y:S04]  /*7420*/  @P0 LDSM.16.M88.4 R64, [R5+0x400] ;  /* 0x000400000540083b */ /* 0x0006680000000200 */
[----:B------:R3:W1:Y:S02]  /*7430*/  @P0 LDSM.16.M88.4 R72, [R0+0x400] ;  /* 0x000400000048083b */ /* 0x0006640000000200 */
.L_x_115:
[----:B------:R-:W-:Y:S05]  /*7440*/  BSYNC B1 ;  /* 0x0000000000017941 */ /* 0x000fea0003800000 */
.L_x_114:
[----:B------:R-:W-:Y:S05]  /*7450*/  VIADD R3, R39, 0x40 ;  /* 0x0000004027037836 */ /* 0x000fea0000000000 */
[----:B------:R-:W-:Y:S04]  /*7460*/  SHF.R.U32.HI R3, RZ, 0x15, R3 ;  /* 0x00000015ff037819 */ /* 0x000fe80000011603 */
[----:B------:R-:W-:Y:S11]  /*7470*/  LOP3.LUT P0, RZ, R3, 0x3, R82, 0x48, !PT ;  /* 0x0000000303ff7812 */ /* 0x000ff60007804852 */
[----:B------:R-:W-:Y:S02]  /*7480*/  @!UPT UIADD3 URZ, UPT, UPT, URZ, URZ, URZ ;  /* 0x000000fffffff290 */ /* 0x000fe4000fffe0ff */
[----:B------:R-:W-:Y:S05]  /*7490*/  @!P0 BRA `(.L_x_119) ;  /* 0x0000000000408947 */ /* 0x000fea0003800000 */
[----:B------:R-:W5:Y:S01]  /*74a0*/  LDCU.64 UR8, c[0x4][0x70] ;  /* 0x01000e00ff0877ac */ /* 0x000f620008000a00 */
[----:B------:R-:W-:Y:S01]  /*74b0*/  MOV R3, 0x0 ;  /* 0x0000000000037802 */ /* 0x000fe20000000f00 */
[----:B------:R-:W-:Y:S02]  /*74c0*/  HFMA2 R12, -RZ, RZ, 0, 5.9604644775390625e-08 ;  /* 0x00000001ff0c7431 */ /* 0x000fe400000001ff */
[----:B------:R-:W-:Y:S02]  /*74d0*/  IMAD.MOV.U32 R8, RZ, RZ, 0x192 ;  /* 0x00000192ff087424 */ /* 0x000fe400078e00ff */
[----:B------:R-:W-:Y:S01]  /*74e0*/  IMAD.MOV.U32 R13, RZ, RZ, RZ ;  /* 0x000000ffff0d7224 */ /* 0x000fe200078e00ff */
[----:B------:R-:W2:Y:S01]  /*74f0*/  LDCU.64 UR6, c[0x4][0x78] ;  /* 0x01000f00ff0677ac */ /* 0x000ea20008000a00 */
[----:B---3--:R-:W3:Y:S01]  /*7500*/  LDC.64 R2, c[0x4][R3] ;  /* 0x0100000003027b82 */ /* 0x008ee20000000a00 */
[----:B------:R-:W4:Y:S01]  /*7510*/  LDCU.64 UR4, c[0x4][0x10] ;  /* 0x01000200ff0477ac */ /* 0x000f220008000a00 */
[----:B-----5:R-:W-:Y:S01]  /*7520*/  MOV R5, UR9 ;  /* 0x0000000900057c02 */ /* 0x020fe20008000f00 */
[----:B------:R-:W-:Y:S01]  /*7530*/  IMAD.U32 R4, RZ, RZ, UR8 ;  /* 0x00000008ff047e24 */ /* 0x000fe2000f8e00ff */
[----:B--2---:R-:W-:Y:S01]  /*7540*/  MOV R7, UR7 ;  /* 0x0000000700077c02 */ /* 0x004fe20008000f00 */
[----:B------:R-:W-:Y:S01]  /*7550*/  IMAD.U32 R6, RZ, RZ, UR6 ;  /* 0x00000006ff067e24 */ /* 0x000fe2000f8e00ff */
[----:B----4-:R-:W-:Y:S01]  /*7560*/  MOV R11, UR5 ;  /* 0x00000005000b7c02 */ /* 0x010fe20008000f00 */
[----:B------:R-:W-:Y:S02]  /*7570*/  IMAD.U32 R10, RZ, RZ, UR4 ;  /* 0x00000004ff0a7e24 */ /* 0x000fe4000f8e00ff */
[----:B------:R-:W-:Y:S07]  /*7580*/  LEPC R20, `(.L_x_119) ;  /* 0x000000001014794e */ /* 0x000fee0000000000 */
[----:B-1-3--:R-:W-:Y:S05]  /*7590*/  CALL.ABS.NOINC R2 ;  /* 0x0000000002007343 */ /* 0x00afea0003c00000 */
.L_x_119:
[C---:B----4-:R-:W-:Y:S01]  /*75a0*/  SHF.L.U32 R40, R48.reuse, 0x10, RZ ;  /* 0x0000001030287819 */ /* 0x050fe200000006ff */
[----:B------:R-:W-:Y:S05]  /*75b0*/  WARPSYNC.ALL ;  /* 0x0000000000007948 */ /* 0x000fea0003800000 */
[----:B------:R-:W-:Y:S01]  /*75c0*/  R2UR UR4, R39 ;  /* 0x00000000270472ca */ /* 0x000fe200000e0000 */
[----:B------:R-:W4:Y:S01]  /*75d0*/  S2R R101, SR_CgaCtaId ;  /* 0x0000000000657919 */ /* 0x000f220000008800 */
[----:B------:R-:W-:Y:S01]  /*75e0*/  LOP3.LUT R43, R48, 0xffff0000, RZ, 0xc0, !PT ;  /* 0xffff0000302b7812 */ /* 0x000fe200078ec0ff */
[----:B------:R-:W-:Y:S01]  /*75f0*/  BSSY.RECONVERGENT B0, `(.L_x_120) ;  /* 0x000008e000007945 */ /* 0x000fe20003800200 */
[----:B------:R-:W-:Y:S02]  /*7600*/  LOP3.LUT R42, R49, 0xffff0000, RZ, 0xc0, !PT ;  /* 0xffff0000312a7812 */ /* 0x000fe400078ec0ff */
[----:B------:R-:W-:Y:S02]  /*7610*/  LOP3.LUT R44, R50, 0xffff0000, RZ, 0xc0, !PT ;  /* 0xffff0000322c7812 */ /* 0x000fe400078ec0ff */
[----:B--2---:R-:W-:Y:S02]  /*7620*/  SHF.L.U32 R45, R59, 0x10, RZ ;  /* 0x000000103b2d7819 */ /* 0x004fe400000006ff */
[----:B------:R-:W-:Y:S02]  /*7630*/  ISETP.NE.AND P6, PT, R95, RZ, PT ;  /* 0x000000ff5f00720c */ /* 0x000fe40003fc5270 */
[----:B------:R-:W-:Y:S01]  /*7640*/  ISETP.NE.AND P0, PT, R94, RZ, PT ;  /* 0x000000ff5e00720c */ /* 0x000fe20003f05270 */
[----:B---3--:R-:W2:Y:S01]  /*7650*/  LDTM.16dp256bit.x8 R4, tmem[UR4+0x40] ;  /* 0x00004004000479ee */ /* 0x008ea200081a0000 */
[----:B------:R-:W-:Y:S09]  /*7660*/  MOV R63, UR46 ;  /* 0x0000002e003f7c02 */ /* 0x000ff20008000f00 */
[----:B------:R-:W-:Y:S02]  /*7670*/  @P6 LEA R63, R63, UR44, 0x3 ;  /* 0x0000002c3f3f6c11 */ /* 0x000fe4000f8e18ff */
[----:B-1----:R-:W-:Y:S02]  /*7680*/  @P6 SHF.L.U32 R108, R91, 0x1f, RZ ;  /* 0x0000001f5b6c6819 */ /* 0x002fe400000006ff */
[----:B------:R-:W-:Y:S02]  /*7690*/  @P6 IADD3 R102, PT, PT, R63, 0xb0, RZ ;  /* 0x000000b03f666810 */ /* 0x000fe40007ffe0ff */
[----:B------:R-:W-:Y:S02]  /*76a0*/  LEA R63, R46, UR44, 0x3 ;  /* 0x0000002c2e3f7c11 */ /* 0x000fe4000f8e18ff */
[----:B----4-:R-:W-:Y:S01]  /*76b0*/  @P6 PRMT R102, R101, 0x654, R102 ;  /* 0x0000065465666816 */ /* 0x010fe20000000066 */
[C---:B--2---:R-:W-:Y:S01]  /*76c0*/  FMUL R0, R38.reuse, R4 ;  /* 0x0000000426007220 */ /* 0x044fe20000400000 */
[C---:B------:R-:W-:Y:S01]  /*76d0*/  FMUL R2, R38.reuse, R5 ;  /* 0x0000000526027220 */ /* 0x040fe20000400000 */
[C---:B------:R-:W-:Y:S01]  /*76e0*/  FMUL R3, R38.reuse, R6 ;  /* 0x0000000626037220 */ /* 0x040fe20000400000 */
[C---:B------:R-:W-:Y:S01]  /*76f0*/  FMUL R7, R38.reuse, R7 ;  /* 0x0000000726077220 */ /* 0x040fe20000400000 */
[----:B------:R-:W-:Y:S01]  /*7700*/  FFMA R0, R41, R40, R0 ;  /* 0x0000002829007223 */ /* 0x000fe20000000000 */
[----:B------:R-:W-:Y:S01]  /*7710*/  SHF.L.U32 R40, R49, 0x10, RZ ;  /* 0x0000001031287819 */ /* 0x000fe200000006ff */
[----:B------:R-:W-:Y:S01]  /*7720*/  FFMA R2, R41, R43, R2 ;  /* 0x0000002b29027223 */ /* 0x000fe20000000002 */
[----:B------:R-:W-:Y:S01]  /*7730*/  SHF.L.U32 R43, R51, 0x10, RZ ;  /* 0x00000010332b7819 */ /* 0x000fe200000006ff */
[C---:B------:R-:W-:Y:S01]  /*7740*/  FMUL R4, R38.reuse, R8 ;  /* 0x0000000826047220 */ /* 0x040fe20000400000 */
[----:B------:R-:W-:Y:S01]  /*7750*/  FMUL R5, R38, R9 ;  /* 0x0000000926057220 */ /* 0x000fe20000400000 */
[C---:B------:R-:W-:Y:S01]  /*7760*/  FFMA R3, R41.reuse, R40, R3 ;  /* 0x0000002829037223 */ /* 0x040fe20000000003 */
[----:B------:R-:W-:Y:S01]  /*7770*/  SHF.L.U32 R40, R50, 0x10, RZ ;  /* 0x0000001032287819 */ /* 0x000fe200000006ff */
[----:B------:R-:W-:Y:S01]  /*7780*/  FFMA R7, R41, R42, R7 ;  /* 0x0000002a29077223 */ /* 0x000fe20000000007 */
[----:B------:R-:W-:Y:S01]  /*7790*/  LOP3.LUT R42, R51, 0xffff0000, RZ, 0xc0, !PT ;  /* 0xffff0000332a7812 */ /* 0x000fe200078ec0ff */
[----:B------:R-:W-:Y:S01]  /*77a0*/  FMUL R6, R38, R10 ;  /* 0x0000000a26067220 */ /* 0x000fe20000400000 */
[----:B------:R-:W-:Y:S01]  /*77b0*/  F2FP.BF16.F32.PACK_AB R52, R2, R0 ;  /* 0x000000000234723e */ /* 0x000fe200000010ff */
        /* <DEDUP_REMOVED lines=18> */
[C---:B------:R-:W-:Y:S01]  /*78e0*/  LOP3.LUT R42, R58.reuse, 0xffff0000, RZ, 0xc0, !PT ;  /* 0xffff00003a2a7812 */ /* 0x040fe200078ec0ff */
[----:B------:R-:W-:Y:S01]  /*78f0*/  FFMA R10, R41, R43, R10 ;  /* 0x0000002b290a7223 */ /* 0x000fe2000000000a */
[----:B------:R-:W-:Y:S01]  /*7900*/  SHF.L.U32 R43, R58, 0x10, RZ ;  /* 0x000000103a2b7819 */ /* 0x000fe200000006ff */
[C---:B------:R-:W-:Y:S01]  /*7910*/  FMUL R15, R38.reuse, R15 ;  /* 0x0000000f260f7220 */ /* 0x040fe20000400000 */
[----:B------:R-:W-:Y:S01]  /*7920*/  F2FP.BF16.F32.PACK_AB R68, R9, R8 ;  /* 0x000000080944723e */ /* 0x000fe200000010ff */
[C---:B------:R-:W-:Y:S01]  /*7930*/  FMUL R12, R38.reuse, R16 ;  /* 0x00000010260c7220 */ /* 0x040fe20000400000 */
[----:B------:R-:W-:Y:S01]  /*7940*/  FMUL R13, R38, R17 ;  /* 0x00000011260d7220 */ /* 0x000fe20000400000 */
[----:B------:R-:W-:Y:S01]  /*7950*/  FFMA R15, R41, R40, R15 ;  /* 0x00000028290f7223 */ /* 0x000fe2000000000f */
[----:B------:R-:W-:Y:S01]  /*7960*/  LOP3.LUT R40, R59, 0xffff0000, RZ, 0xc0, !PT ;  /* 0xffff00003b287812 */ /* 0x000fe200078ec0ff */
[----:B------:R-:W-:Y:S01]  /*7970*/  FFMA R12, R41, R43, R12 ;  /* 0x0000002b290c7223 */ /* 0x000fe2000000000c */
[----:B------:R-:W-:Y:S01]  /*7980*/  SHF.L.U32 R43, R64, 0x10, RZ ;  /* 0x00000010402b7819 */ /* 0x000fe200000006ff */
[----:B------:R-:W-:Y:S01]  /*7990*/  FMUL R14, R38, R18 ;  /* 0x00000012260e7220 */ /* 0x000fe20000400000 */
[----:B------:R-:W-:Y:S01]  /*79a0*/  F2FP.BF16.F32.PACK_AB R69, R15, R10 ;  /* 0x0000000a0f45723e */ /* 0x000fe200000010ff */
[----:B------:R-:W-:Y:S01]  /*79b0*/  FFMA R13, R41, R42, R13 ;  /* 0x0000002a290d7223 */ /* 0x000fe2000000000d */
[----:B------:R-:W-:Y:S01]  /*79c0*/  LOP3.LUT R42, R64, 0xffff0000, RZ, 0xc0, !PT ;  /* 0xffff0000402a7812 */ /* 0x000fe200078ec0ff */
[C---:B------:R-:W-:Y:S01]  /*79d0*/  FMUL R19, R38.reuse, R19 ;  /* 0x0000001326137220 */ /* 0x040fe20000400000 */
[C---:B------:R-:W-:Y:S01]  /*79e0*/  FMUL R16, R38.reuse, R20 ;  /* 0x0000001426107220 */ /* 0x040fe20000400000 */
[C---:B------:R-:W-:Y:S01]  /*79f0*/  FMUL R17, R38.reuse, R21 ;  /* 0x0000001526117220 */ /* 0x040fe20000400000 */
[----:B------:R-:W-:Y:S01]  /*7a00*/  F2FP.BF16.F32.PACK_AB R70, R13, R12 ;  /* 0x0000000c0d46723e */ /* 0x000fe200000010ff */
[----:B------:R-:W-:Y:S01]  /*7a10*/  FFMA R14, R41, R45, R14 ;  /* 0x0000002d290e7223 */ /* 0x000fe2000000000e */
[----:B------:R-:W-:Y:S01]  /*7a20*/  SHF.L.U32 R45, R65, 0x10, RZ ;  /* 0x00000010412d7819 */ /* 0x000fe200000006ff */
[----:B------:R1:W-:Y:S01]  /*7a30*/  STSM.16.M88.4 [R97+0x2400], R52 ;  /* 0x0024003461007844 */ /* 0x0003e20000000200 */
[----:B------:R-:W-:Y:S01]  /*7a40*/  FFMA R19, R41, R40, R19 ;  /* 0x0000002829137223 */ /* 0x000fe20000000013 */
[----:B------:R-:W-:Y:S01]  /*7a50*/  LOP3.LUT R40, R65, 0xffff0000, RZ, 0xc0, !PT ;  /* 0xffff000041287812 */ /* 0x000fe200078ec0ff */
[----:B------:R-:W-:Y:S01]  /*7a60*/  FFMA R16, R41, R43, R16 ;  /* 0x0000002b29107223 */ /* 0x000fe20000000010 */
[----:B------:R-:W-:Y:S01]  /*7a70*/  SHF.L.U32 R43, R67, 0x10, RZ ;  /* 0x00000010432b7819 */ /* 0x000fe200000006ff */
[----:B------:R-:W-:Y:S01]  /*7a80*/  FMUL R18, R38, R22 ;  /* 0x0000001626127220 */ /* 0x000fe20000400000 */
[----:B------:R-:W-:Y:S01]  /*7a90*/  F2FP.BF16.F32.PACK_AB R71, R19, R14 ;  /* 0x0000000e1347723e */ /* 0x000fe200000010ff */
[C---:B------:R-:W-:Y:S01]  /*7aa0*/  FFMA R17, R41.reuse, R42, R17 ;  /* 0x0000002a29117223 */ /* 0x040fe20000000011 */
[----:B------:R-:W-:Y:S01]  /*7ab0*/  SHF.L.U32 R42, R66, 0x10, RZ ;  /* 0x00000010422a7819 */ /* 0x000fe200000006ff */
[C---:B------:R-:W-:Y:S01]  /*7ac0*/  FMUL R23, R38.reuse, R23 ;  /* 0x0000001726177220 */ /* 0x040fe20000400000 */
[----:B------:R-:W-:Y:S01]  /*7ad0*/  FMUL R20, R38, R24 ;  /* 0x0000001826147220 */ /* 0x000fe20000400000 */
[----:B------:R-:W-:Y:S01]  /*7ae0*/  FFMA R18, R41, R45, R18 ;  /* 0x0000002d29127223 */ /* 0x000fe20000000012 */
[----:B------:R-:W-:Y:S01]  /*7af0*/  SHF.L.U32 R45, R75, 0x10, RZ ;  /* 0x000000104b2d7819 */ /* 0x000fe200000006ff */
[C---:B------:R-:W-:Y:S01]  /*7b00*/  FFMA R23, R41.reuse, R40, R23 ;  /* 0x0000002829177223 */ /* 0x040fe20000000017 */
[----:B------:R-:W-:Y:S01]  /*7b10*/  LOP3.LUT R40, R66, 0xffff0000, RZ, 0xc0, !PT ;  /* 0xffff000042287812 */ /* 0x000fe200078ec0ff */
[----:B------:R-:W-:Y:S01]  /*7b20*/  FFMA R20, R41, R42, R20 ;  /* 0x0000002a29147223 */ /* 0x000fe20000000014 */
[----:B------:R-:W-:Y:S01]  /*7b30*/  LOP3.LUT R42, R67, 0xffff0000, RZ, 0xc0, !PT ;  /* 0xffff0000432a7812 */ /* 0x000fe200078ec0ff */
[C---:B------:R-:W-:Y:S01]  /*7b40*/  FMUL R21, R38.reuse, R25 ;  /* 0x0000001926157220 */ /* 0x040fe20000400000 */
[C---:B------:R-:W-:Y:S01]  /*7b50*/  FMUL R22, R38.reuse, R26 ;  /* 0x0000001a26167220 */ /* 0x040fe20000400000 */
[C---:B------:R-:W-:Y:S01]  /*7b60*/  FMUL R27, R38.reuse, R27 ;  /* 0x0000001b261b7220 */ /* 0x040fe20000400000 */
[----:B------:R-:W-:Y:S01]  /*7b70*/  FMUL R24, R38, R28 ;  /* 0x0000001c26187220 */ /* 0x000fe20000400000 */
[C---:B------:R-:W-:Y:S01]  /*7b80*/  FFMA R21, R41.reuse, R40, R21 ;  /* 0x0000002829157223 */ /* 0x040fe20000000015 */
[C---:B------:R-:W-:Y:S01]  /*7b90*/  SHF.L.U32 R40, R72.reuse, 0x10, RZ ;  /* 0x0000001048287819 */ /* 0x040fe200000006ff */
[----:B------:R-:W-:Y:S01]  /*7ba0*/  FFMA R22, R41, R43, R22 ;  /* 0x0000002b29167223 */ /* 0x000fe20000000016 */
[----:B------:R-:W-:Y:S01]  /*7bb0*/  SHF.L.U32 R43, R73, 0x10, RZ ;  /* 0x00000010492b7819 */ /* 0x000fe200000006ff */
[----:B------:R2:W-:Y:S01]  /*7bc0*/  STSM.16.M88.4 [R96+0x2400], R68 ;  /* 0x0024004460007844 */ /* 0x0005e20000000200 */
[C---:B------:R-:W-:Y:S01]  /*7bd0*/  FFMA R27, R41.reuse, R42, R27 ;  /* 0x0000002a291b7223 */ /* 0x040fe2000000001b */
[----:B------:R-:W-:Y:S01]  /*7be0*/  LOP3.LUT R42, R72, 0xffff0000, RZ, 0xc0, !PT ;  /* 0xffff0000482a7812 */ /* 0x000fe200078ec0ff */
[C---:B------:R-:W-:Y:S01]  /*7bf0*/  FMUL R25, R38.reuse, R29 ;  /* 0x0000001d26197220 */ /* 0x040fe20000400000 */
[C---:B------:R-:W-:Y:S01]  /*7c00*/  FMUL R26, R38.reuse, R30 ;  /* 0x0000001e261a7220 */ /* 0x040fe20000400000 */
[----:B------:R-:W-:Y:S01]  /*7c10*/  FFMA R24, R41, R40, R24 ;  /* 0x0000002829187223 */ /* 0x000fe20000000018 */
[----:B------:R-:W-:Y:S01]  /*7c20*/  LOP3.LUT R40, R73, 0xffff0000, RZ, 0xc0, !PT ;  /* 0xffff000049287812 */ /* 0x000fe200078ec0ff */
[C---:B------:R-:W-:Y:S01]  /*7c30*/  FFMA R25, R41.reuse, R42, R25 ;  /* 0x0000002a29197223 */ /* 0x040fe20000000019 */
[C---:B------:R-:W-:Y:S01]  /*7c40*/  FFMA R26, R41.reuse, R43, R26 ;  /* 0x0000002b291a7223 */ /* 0x040fe2000000001a */
[----:B------:R-:W-:Y:S01]  /*7c50*/  FMUL R31, R38, R31 ;  /* 0x0000001f261f7220 */ /* 0x000fe20000400000 */
[----:B------:R-:W-:Y:S01]  /*7c60*/  SHF.L.U32 R43, R74, 0x10, RZ ;  /* 0x000000104a2b7819 */ /* 0x000fe200000006ff */
[----:B------:R-:W-:Y:S01]  /*7c70*/  FMUL R28, R38, R32 ;  /* 0x00000020261c7220 */ /* 0x000fe20000400000 */
[----:B------:R-:W-:Y:S01]  /*7c80*/  LOP3.LUT R42, R74, 0xffff0000, RZ, 0xc0, !PT ;  /* 0xffff00004a2a7812 */ /* 0x000fe200078ec0ff */
[C---:B------:R-:W-:Y:S01]  /*7c90*/  FMUL R29, R38.reuse, R33 ;  /* 0x00000021261d7220 */ /* 0x040fe20000400000 */
[C---:B------:R-:W-:Y:S01]  /*7ca0*/  FMUL R30, R38.reuse, R34 ;  /* 0x00000022261e7220 */ /* 0x040fe20000400000 */
[C---:B------:R-:W-:Y:S01]  /*7cb0*/  FFMA R31, R41.reuse, R40, R31 ;  /* 0x00000028291f7223 */ /* 0x040fe2000000001f */
[----:B------:R-:W-:Y:S01]  /*7cc0*/  FMUL R35, R38, R35 ;  /* 0x0000002326237220 */ /* 0x000fe20000400000 */
[C---:B------:R-:W-:Y:S01]  /*7cd0*/  FFMA R28, R41.reuse, R43, R28 ;  /* 0x0000002b291c7223 */ /* 0x040fe2000000001c */
[C---:B------:R-:W-:Y:S01]  /*7ce0*/  FFMA R29, R41.reuse, R42, R29 ;  /* 0x0000002a291d7223 */ /* 0x040fe2000000001d */
[C---:B------:R-:W-:Y:S01]  /*7cf0*/  FFMA R30, R41.reuse, R45, R30 ;  /* 0x0000002d291e7223 */ /* 0x040fe2000000001e */
[----:B------:R-:W-:Y:S01]  /*7d00*/  FFMA R35, R41, R44, R35 ;  /* 0x0000002c29237223 */ /* 0x000fe20000000023 */
[----:B-1----:R-:W-:Y:S02]  /*7d10*/  F2FP.BF16.F32.PACK_AB R52, R17, R16 ;  /* 0x000000101134723e */ /* 0x002fe400000010ff */
[----:B------:R-:W-:Y:S02]  /*7d20*/  F2FP.BF16.F32.PACK_AB R53, R23, R18 ;  /* 0x000000121735723e */ /* 0x000fe400000010ff */
[----:B------:R-:W-:Y:S02]  /*7d30*/  F2FP.BF16.F32.PACK_AB R54, R21, R20 ;  /* 0x000000141536723e */ /* 0x000fe400000010ff */
[----:B------:R-:W-:Y:S02]  /*7d40*/  F2FP.BF16.F32.PACK_AB R55, R27, R22 ;  /* 0x000000161b37723e */ /* 0x000fe400000010ff */
[----:B------:R-:W-:Y:S02]  /*7d50*/  F2FP.BF16.F32.PACK_AB R104, R25, R24 ;  /* 0x000000181968723e */ /* 0x000fe400000010ff */
[----:B------:R-:W-:Y:S01]  /*7d60*/  F2FP.BF16.F32.PACK_AB R105, R31, R26 ;  /* 0x0000001a1f69723e */ /* 0x000fe200000010ff */
[----:B------:R2:W-:Y:S01]  /*7d70*/  STSM.16.M88.4 [R99+0x2000], R52 ;  /* 0x0020003463007844 */ /* 0x0005e20000000200 */
[----:B------:R-:W-:Y:S02]  /*7d80*/  F2FP.BF16.F32.PACK_AB R106, R29, R28 ;  /* 0x0000001c1d6a723e */ /* 0x000fe400000010ff */
[----:B------:R-:W-:Y:S05]  /*7d90*/  F2FP.BF16.F32.PACK_AB R107, R35, R30 ;  /* 0x0000001e236b723e */ /* 0x000fea00000010ff */
[----:B------:R2:W-:Y:S01]  /*7da0*/  STSM.16.M88.4 [R100+0x2000], R104 ;  /* 0x0020006864007844 */ /* 0x0005e20000000200 */
[----:B------:R-:W-:Y:S01]  /*7db0*/  @!PT LDS RZ, [RZ] ;  /* 0x00000000fffff984 */ /* 0x000fe20000000800 */
[----:B------:R-:W-:Y:S01]  /*7dc0*/  @!PT LDS RZ, [RZ] ;  /* 0x00000000fffff984 */ /* 0x000fe20000000800 */
[----:B------:R-:W-:Y:S01]  /*7dd0*/  @!PT LDS RZ, [RZ] ;  /* 0x00000000fffff984 */ /* 0x000fe20000000800 */
[----:B------:R-:W-:Y:S01]  /*7de0*/  @!PT LDS RZ, [RZ] ;  /* 0x00000000fffff984 */ /* 0x000fe20000000800 */
[----:B------:R1:W-:Y:S07]  /*7df0*/  MEMBAR.ALL.CTA ;  /* 0x0000000000007992 */ /* 0x0003ee0000008000 */
[----:B-1----:R-:W1:Y:S02]  /*7e00*/  FENCE.VIEW.ASYNC.S ;  /* 0x00000000000073c6 */ /* 0x002e640000000000 */
[----:B-1----:R-:W-:Y:S06]  /*7e10*/  BAR.SYNC.DEFER_BLOCKING 0x1, 0x80 ;  /* 0x0042000000007b1d */ /* 0x002fec0000010000 */
[----:B------:R-:W-:Y:S05]  /*7e20*/  @P0 BRA `(.L_x_121) ;  /* 0x0000000000280947 */ /* 0x000fea0003800000 */
[----:B------:R-:W1:Y:S01]  /*7e30*/  LDCU.64 UR6, c[0x0][0x348] ;  /* 0x00006900ff0677ac */ /* 0x000e620008000a00 */
[----:B------:R-:W-:Y:S02]  /*7e40*/  UIADD3 UR9, UPT, UPT, UR49, 0x40, URZ ;  /* 0x0000004031097890 */ /* 0x000fe4000fffe0ff */
[----:B------:R-:W-:Y:S01]  /*7e50*/  UIADD3 UR8, UPT, UPT, UR44, 0x2400, URZ ;  /* 0x000024002c087890 */ /* 0x000fe2000fffe0ff */
[----:B------:R-:W-:Y:S01]  /*7e60*/  UMOV UR10, UR50 ;  /* 0x00000032000a7c82 */ /* 0x000fe20008000000 */
[----:B------:R-:W-:Y:S01]  /*7e70*/  UMOV UR11, UR36 ;  /* 0x00000024000b7c82 */ /* 0x000fe20008000000 */
[----:B-1----:R-:W-:Y:S04]  /*7e80*/  UIADD3 UR4, UP0, UPT, UR6, 0x680, URZ ;  /* 0x0000068006047890 */ /* 0x002fe8000ff1e0ff */
[----:B------:R-:W-:Y:S09]  /*7e90*/  UIADD3.X UR5, UPT, UPT, URZ, UR7, URZ, UP0, !UPT ;  /* 0x00000007ff057290 */ /* 0x000ff200087fe4ff */
[----:B------:R1:W-:Y:S01]  /*7ea0*/  UTMASTG.3D [UR8], [UR4] ;  /* 0x00000008040073b5 */ /* 0x0003e20008010000 */
[----:B------:R0:W-:Y:S01]  /*7eb0*/  UTMACMDFLUSH ;  /* 0x00000000000079b7 */ /* 0x0001e20000000000 */
[----:B-1----:R-:W-:Y:S04]  /*7ec0*/  DEPBAR.LE SB0, 0x1 ;  /* 0x000080400000791a */ /* 0x002fe80000000000 */
.L_x_121:
[----:B------:R-:W-:Y:S05]  /*7ed0*/  BSYNC.RECONVERGENT B0 ;  /* 0x0000000000007941 */ /* 0x000fea0003800200 */
.L_x_120:
[----:B------:R-:W-:Y:S01]  /*7ee0*/  BAR.SYNC.DEFER_BLOCKING 0x1, 0x80 ;  /* 0x0042000000007b1d */ /* 0x000fe20000010000 */
[----:B------:R-:W-:Y:S04]  /*7ef0*/  UIADD3 UR4, UPT, UPT, UR46, 0x1, URZ ;  /* 0x000000012e047890 */ /* 0x000fe8000fffe0ff */
[----:B------:R-:W-:Y:S04]  /*7f00*/  UISETP.NE.AND UP0, UPT, UR4, 0x4, UPT ;  /* 0x000000040400788c */ /* 0x000fe8000bf05270 */
[----:B------:R-:W-:Y:S01]  /*7f10*/  USEL UR45, UR4, URZ, UP0 ;  /* 0x000000ff042d7287 */ /* 0x000fe20008000000 */
[----:B------:R1:W-:Y:S01]  /*7f20*/  @P6 SYNCS.ARRIVE.TRANS64.RED.A1T0 RZ, [R102+URZ], RZ ;  /* 0x000000ff66ff69a7 */ /* 0x0003e200081004ff */
[----:B------:R-:W-:Y:S01]  /*7f30*/  BSSY B1, `(.L_x_122) ;  /* 0x0000018000017945 */ /* 0x000fe20003800000 */
[----:B------:R-:W3:Y:S02]  /*7f40*/  @P6 SYNCS.PHASECHK.TRANS64.TRYWAIT P0, [R63+URZ+0x90], R108 ;  /* 0x0000906c3f0065a7 */ /* 0x000ee400080011ff */
[----:B---3--:R-:W-:Y:S01]  /*7f50*/  @P6 SEL R60, RZ, 0x1, !P0 ;  /* 0x00000001ff3c6807 */ /* 0x008fe20004000000 */
[----:B-1----:R-:W-:Y:S06]  /*7f60*/  @!P6 BRA `(.L_x_123) ;  /* 0x000000000050e947 */ /* 0x002fec0003800000 */
        /* <DEDUP_REMOVED lines=8> */
[----:B------:R-:W-:Y:S04]  /*7ff0*/  SHF.L.U32 R4, R91, 0x1f, RZ ;  /* 0x0000001f5b047819 */ /* 0x000fe800000006ff */
[----:B------:R-:W1:Y:S02]  /*8000*/  SYNCS.PHASECHK.TRANS64.TRYWAIT P0, [R63+URZ+0x90], R4 ;  /* 0x000090043f0075a7 */ /* 0x000e6400080011ff */
[----:B-1----:R-:W-:Y:S05]  /*8010*/  @!P0 BRA `(.L_x_126) ;  /* 0x0000002400fc8947 */ /* 0x002fea0003800000 */
.L_x_125:
[----:B------:R-:W-:Y:S05]  /*8020*/  BSYNC B0 ;  /* 0x0000000000007941 */ /* 0x000fea0003800000 */
.L_x_124:
[----:B------:R-:W-:Y:S02]  /*8030*/  ISETP.NE.AND P0, PT, R61, RZ, PT ;  /* 0x000000ff3d00720c */ /* 0x000fe40003f05270 */
[----:B------:R-:W-:Y:S11]  /*8040*/  IADD3 R46, PT, PT, R46, 0x1, RZ ;  /* 0x000000012e2e7810 */ /* 0x000ff60007ffe0ff */
[----:B-1----:R-:W-:Y:S01]  /*8050*/  @P0 IMAD.IADD R4, R92, 0x1, R3 ;  /* 0x000000015c040824 */ /* 0x002fe200078e0203 */
[----:B------:R-:W-:Y:S05]  /*8060*/  @P0 WARPSYNC.ALL ;  /* 0x0000000000000948 */ /* 0x000fea0003800000 */
[----:B------:R1:W3:Y:S04]  /*8070*/  @P0 LDSM.16.M88.4 R48, [R2+UR44+0x400] ;  /* 0x0004002c0230083b */ /* 0x0002e80008000200 */
[----:B------:R1:W4:Y:S04]  /*8080*/  @P0 LDSM.16.M88.4 R56, [R0+0x400] ;  /* 0x000400000038083b */ /* 0x0003280000000200 */
[----:B------:R1:W1:Y:S04]  /*8090*/  @P0 LDSM.16.M88.4 R64, [R3+0x400] ;  /* 0x000400000340083b */ /* 0x0002680000000200 */
[----:B------:R1:W1:Y:S02]  /*80a0*/  @P0 LDSM.16.M88.4 R72, [R4+0x400] ;  /* 0x000400000448083b */ /* 0x0002640000000200 */
.L_x_123:
[----:B------:R-:W-:Y:S05]  /*80b0*/  BSYNC B1 ;  /* 0x0000000000017941 */ /* 0x000fea0003800000 */
.L_x_122:
[----:B-1----:R-:W-:Y:S05]  /*80c0*/  VIADD R3, R39, 0x80 ;  /* 0x0000008027037836 */ /* 0x002fea0000000000 */
[----:B------:R-:W-:Y:S04]  /*80d0*/  SHF.R.U32.HI R3, RZ, 0x15, R3 ;  /* 0x00000015ff037819 */ /* 0x000fe80000011603 */
[----:B------:R-:W-:Y:S11]  /*80e0*/  LOP3.LUT P0, RZ, R3, 0x3, R82, 0x48, !PT ;  /* 0x0000000303ff7812 */ /* 0x000ff60007804852 */
[----:B------:R-:W-:Y:S02]  /*80f0*/  @!UPT UIADD3 URZ, UPT, UPT, URZ, URZ, URZ ;  /* 0x000000fffffff290 */ /* 0x000fe4000fffe0ff */
[----:B------:R-:W-:Y:S05]  /*8100*/  @!P0 BRA `(.L_x_127) ;  /* 0x0000000000408947 */ /* 0x000fea0003800000 */
[----:B------:R-:W1:Y:S01]  /*8110*/  LDCU.64 UR8, c[0x4][0x70] ;  /* 0x01000e00ff0877ac */ /* 0x000e620008000a00 */
[----:B------:R-:W-:Y:S01]  /*8120*/  MOV R3, 0x0 ;  /* 0x0000000000037802 */ /* 0x000fe20000000f00 */
[----:B------:R-:W-:Y:S02]  /*8130*/  HFMA2 R12, -RZ, RZ, 0, 5.9604644775390625e-08 ;  /* 0x00000001ff0c7431 */ /* 0x000fe400000001ff */
[----:B------:R-:W-:Y:S02]  /*8140*/  IMAD.MOV.U32 R8, RZ, RZ, 0x192 ;  /* 0x00000192ff087424 */ /* 0x000fe400078e00ff */
[----:B------:R-:W-:Y:S01]  /*8150*/  IMAD.MOV.U32 R13, RZ, RZ, RZ ;  /* 0x000000ffff0d7224 */ /* 0x000fe200078e00ff */
[----:B------:R-:W5:Y:S01]  /*8160*/  LDCU.64 UR6, c[0x4][0x78] ;  /* 0x01000f00ff0677ac */ /* 0x000f620008000a00 */
[----:B------:R-:W2:Y:S01]  /*8170*/  LDC.64 R2, c[0x4][R3] ;  /* 0x0100000003027b82 */ /* 0x000ea20000000a00 */
[----:B------:R-:W3:Y:S01]  /*8180*/  LDCU.64 UR4, c[0x4][0x10] ;  /* 0x01000200ff0477ac */ /* 0x000ee20008000a00 */
[----:B-1----:R-:W-:Y:S01]  /*8190*/  MOV R5, UR9 ;  /* 0x0000000900057c02 */ /* 0x002fe20008000f00 */
[----:B------:R-:W-:Y:S01]  /*81a0*/  IMAD.U32 R4, RZ, RZ, UR8 ;  /* 0x00000008ff047e24 */ /* 0x000fe2000f8e00ff */
[----:B-----5:R-:W-:Y:S01]  /*81b0*/  MOV R7, UR7 ;  /* 0x0000000700077c02 */ /* 0x020fe20008000f00 */
[----:B------:R-:W-:Y:S01]  /*81c0*/  IMAD.U32 R6, RZ, RZ, UR6 ;  /* 0x00000006ff067e24 */ /* 0x000fe2000f8e00ff */
[----:B---3--:R-:W-:Y:S01]  /*81d0*/  MOV R11, UR5 ;  /* 0x00000005000b7c02 */ /* 0x008fe20008000f00 */
[----:B------:R-:W-:Y:S02]  /*81e0*/  IMAD.U32 R10, RZ, RZ, UR4 ;  /* 0x00000004ff0a7e24 */ /* 0x000fe4000f8e00ff */
[----:B------:R-:W-:Y:S07]  /*81f0*/  LEPC R20, `(.L_x_127) ;  /* 0x000000001014794e */ /* 0x000fee0000000000 */
[----:B--2-4-:R-:W-:Y:S05]  /*8200*/  CALL.ABS.NOINC R2 ;  /* 0x0000000002007343 */ /* 0x014fea0003c00000 */
.L_x_127:
[C---:B---3--:R-:W-:Y:S01]  /*8210*/  SHF.L.U32 R40, R48.reuse, 0x10, RZ ;  /* 0x0000001030287819 */ /* 0x048fe200000006ff */
[----:B------:R-:W-:Y:S05]  /*8220*/  WARPSYNC.ALL ;  /* 0x0000000000007948 */ /* 0x000fea0003800000 */
[----:B------:R-:W-:Y:S01]  /*8230*/  R2UR UR4, R39 ;  /* 0x00000000270472ca */ /* 0x000fe200000e0000 */
[----:B------:R-:W-:Y:S01]  /*8240*/  BSSY.RECONVERGENT B0, `(.L_x_128) ;  /* 0x000008f000007945 */ /* 0x000fe20003800200 */
[----:B------:R-:W-:Y:S02]  /*8250*/  LOP3.LUT R43, R48, 0xffff0000, RZ, 0xc0, !PT ;  /* 0xffff0000302b7812 */ /* 0x000fe400078ec0ff */
[----:B------:R-:W-:Y:S02]  /*8260*/  SHF.L.U32 R42, R49, 0x10, RZ ;  /* 0x00000010312a7819 */ /* 0x000fe400000006ff */
[C---:B------:R-:W-:Y:S02]  /*8270*/  SHF.L.U32 R45, R51.reuse, 0x10, RZ ;  /* 0x00000010332d7819 */ /* 0x040fe400000006ff */
[----:B------:R-:W-:Y:S02]  /*8280*/  LOP3.LUT R44, R51, 0xffff0000, RZ, 0xc0, !PT ;  /* 0xffff0000332c7812 */ /* 0x000fe400078ec0ff */
[----:B------:R-:W-:Y:S02]  /*8290*/  ISETP.NE.AND P6, PT, R95, RZ, PT ;  /* 0x000000ff5f00720c */ /* 0x000fe40003fc5270 */
[----:B------:R-:W-:Y:S01]  /*82a0*/  ISETP.NE.AND P0, PT, R94, RZ, PT ;  /* 0x000000ff5e00720c */ /* 0x000fe20003f05270 */
[----:B------:R-:W1:Y:S01]  /*82b0*/  LDTM.16dp256bit.x8 R4, tmem[UR4+0x80] ;  /* 0x00008004000479ee */ /* 0x000e6200081a0000 */
[----:B------:R-:W-:Y:S02]  /*82c0*/  MOV R63, UR45 ;  /* 0x0000002d003f7c02 */ /* 0x000fe40008000f00 */
[----:B------:R-:W-:Y:S07]  /*82d0*/  LEA R108, R46, UR44, 0x3 ;  /* 0x0000002c2e6c7c11 */ /* 0x000fee000f8e18ff */
[----:B------:R-:W-:Y:S04]  /*82e0*/  @P6 LEA R63, R63, UR44, 0x3 ;  /* 0x0000002c3f3f6c11 */ /* 0x000fe8000f8e18ff */
[----:B------:R-:W-:Y:S02]  /*82f0*/  @P6 IADD3 R102, PT, PT, R63, 0xb0, RZ ;  /* 0x000000b03f666810 */ /* 0x000fe40007ffe0ff */
[----:B------:R-:W-:Y:S02]  /*8300*/  @P6 SHF.L.U32 R63, R91, 0x1f, RZ ;  /* 0x0000001f5b3f6819 */ /* 0x000fe400000006ff */
[----:B------:R-:W-:Y:S01]  /*8310*/  @P6 PRMT R102, R101, 0x654, R102 ;  /* 0x0000065465666816 */ /* 0x000fe20000000066 */
[C---:B-1----:R-:W-:Y:S01]  /*8320*/  FMUL R0, R38.reuse, R4 ;  /* 0x0000000426007220 */ /* 0x042fe20000400000 */
[C---:B------:R-:W-:Y:S01]  /*8330*/  FMUL R2, R38.reuse, R5 ;  /* 0x0000000526027220 */ /* 0x040fe20000400000 */
[C---:B------:R-:W-:Y:S01]  /*8340*/  FMUL R3, R38.reuse, R6 ;  /* 0x0000000626037220 */ /* 0x040fe20000400000 */
        /* <DEDUP_REMOVED lines=8> */
[----:B--2---:R-:W-:Y:S01]  /*83d0*/  F2FP.BF16.F32.PACK_AB R68, R2, R0 ;  /* 0x000000000244723e */ /* 0x004fe200000010ff */
[----:B------:R-:W-:Y:S01]  /*83e0*/  FMUL R5, R38, R9 ;  /* 0x0000000926057220 */ /* 0x000fe20000400000 */
[C---:B------:R-:W-:Y:S01]  /*83f0*/  FFMA R7, R41.reuse, R40, R7 ;  /* 0x0000002829077223 */ /* 0x040fe20000000007 */
[----:B----4-:R-:W-:Y:S01]  /*8400*/  SHF.L.U32 R40, R56, 0x10, RZ ;  /* 0x0000001038287819 */ /* 0x010fe200000006ff */
[C---:B------:R-:W-:Y:S01]  /*8410*/  FMUL R6, R38.reuse, R10 ;  /* 0x0000000a26067220 */ /* 0x040fe20000400000 */
[C---:B------:R-:W-:Y:S01]  /*8420*/  FMUL R11, R38.reuse, R11 ;  /* 0x0000000b260b7220 */ /* 0x040fe20000400000 */
[----:B------:R-:W-:Y:S01]  /*8430*/  FFMA R4, R41, R43, R4 ;  /* 0x0000002b29047223 */ /* 0x000fe20000000004 */
[----:B------:R-:W-:Y:S01]  /*8440*/  SHF.L.U32 R43, R57, 0x10, RZ ;  /* 0x00000010392b7819 */ /* 0x000fe200000006ff */
[----:B------:R-:W-:Y:S01]  /*8450*/  FMUL R8, R38, R12 ;  /* 0x0000000c26087220 */ /* 0x000fe20000400000 */
[----:B------:R-:W-:Y:S01]  /*8460*/  F2FP.BF16.F32.PACK_AB R69, R7, R3 ;  /* 0x000000030745723e */ /* 0x000fe200000010ff */
[C---:B------:R-:W-:Y:S01]  /*8470*/  FFMA R5, R41.reuse, R42, R5 ;  /* 0x0000002a29057223 */ /* 0x040fe20000000005 */
[----:B------:R-:W-:Y:S01]  /*8480*/  LOP3.LUT R42, R56, 0xffff0000, RZ, 0xc0, !PT ;  /* 0xffff0000382a7812 */ /* 0x000fe200078ec0ff */
[----:B------:R-:W-:Y:S01]  /*8490*/  FFMA R6, R41, R45, R6 ;  /* 0x0000002d29067223 */ /* 0x000fe20000000006 */
[----:B------:R-:W-:Y:S01]  /*84a0*/  SHF.L.U32 R45, R65, 0x10, RZ ;  /* 0x00000010412d7819 */ /* 0x000fe200000006ff */
[----:B------:R-:W-:Y:S01]  /*84b0*/  FFMA R11, R41, R44, R11 ;  /* 0x0000002c290b7223 */ /* 0x000fe2000000000b */
[----:B------:R-:W-:Y:S01]  /*84c0*/  F2FP.BF16.F32.PACK_AB R70, R5, R4 ;  /* 0x000000040546723e */ /* 0x000fe200000010ff */
[----:B------:R-:W-:Y:S01]  /*84d0*/  FFMA R8, R41, R40, R8 ;  /* 0x0000002829087223 */ /* 0x000fe20000000008 */
[----:B------:R-:W-:Y:S01]  /*84e0*/  LOP3.LUT R40, R57, 0xffff0000, RZ, 0xc0, !PT ;  /* 0xffff000039287812 */ /* 0x000fe200078ec0ff */
[C---:B------:R-:W-:Y:S01]  /*84f0*/  FMUL R9, R38.reuse, R13 ;  /* 0x0000000d26097220 */ /* 0x040fe20000400000 */
[----:B------:R-:W-:Y:S01]  /*8500*/  F2FP.BF16.F32.PACK_AB R71, R11, R6 ;  /* 0x000000060b47723e */ /* 0x000fe200000010ff */
[C---:B------:R-:W-:Y:S01]  /*8510*/  FMUL R10, R38.reuse, R14 ;  /* 0x0000000e260a7220 */ /* 0x040fe20000400000 */
[----:B------:R-:W-:Y:S01]  /*8520*/  LOP3.LUT R44, R75, 0xffff0000, RZ, 0xc0, !PT ;  /* 0xffff00004b2c7812 */ /* 0x000fe200078ec0ff */
[----:B------:R-:W-:Y:S01]  /*8530*/  FMUL R15, R38, R15 ;  /* 0x0000000f260f7220 */ /* 0x000fe20000400000 */
        /* <DEDUP_REMOVED lines=8> */
[----:B------:R-:W-:Y:S01]  /*85c0*/  FMUL R13, R38, R17 ;  /* 0x00000011260d7220 */ /* 0x000fe20000400000 */
[----:B------:R-:W-:Y:S01]  /*85d0*/  F2FP.BF16.F32.PACK_AB R53, R15, R10 ;  /* 0x0000000a0f35723e */ /* 0x000fe200000010ff */
[C---:B------:R-:W-:Y:S01]  /*85e0*/  FFMA R12, R41.reuse, R42, R12 ;  /* 0x0000002a290c7223 */ /* 0x040fe2000000000c */
[----:B------:R-:W-:Y:S01]  /*85f0*/  LOP3.LUT R42, R64, 0xffff0000, RZ, 0xc0, !PT ;  /* 0xffff0000402a7812 */ /* 0x000fe200078ec0ff */
[C---:B------:R-:W-:Y:S01]  /*8600*/  FMUL R14, R38.reuse, R18 ;  /* 0x00000012260e7220 */ /* 0x040fe20000400000 */
[----:B------:R-:W-:Y:S01]  /*8610*/  FFMA R13, R41, R40, R13 ;  /* 0x00000028290d7223 */ /* 0x000fe2000000000d */
[----:B------:R-:W-:Y:S01]  /*8620*/  LOP3.LUT R40, R59, 0xffff0000, RZ, 0xc0, !PT ;  /* 0xffff00003b287812 */ /* 0x000fe200078ec0ff */
[----:B------:R-:W-:Y:S01]  /*8630*/  FMUL R19, R38, R19 ;  /* 0x0000001326137220 */ /* 0x000fe20000400000 */
[----:B------:R-:W-:Y:S01]  /*8640*/  FFMA R14, R41, R43, R14 ;  /* 0x0000002b290e7223 */ /* 0x000fe2000000000e */
[----:B------:R-:W-:Y:S01]  /*8650*/  SHF.L.U32 R43, R64, 0x10, RZ ;  /* 0x00000010402b7819 */ /* 0x000fe200000006ff */
[C---:B------:R-:W-:Y:S01]  /*8660*/  FMUL R16, R38.reuse, R20 ;  /* 0x0000001426107220 */ /* 0x040fe20000400000 */
[----:B------:R-:W-:Y:S01]  /*8670*/  F2FP.BF16.F32.PACK_AB R54, R13, R12 ;  /* 0x0000000c0d36723e */ /* 0x000fe200000010ff */
[----:B------:R1:W-:Y:S01]  /*8680*/  STSM.16.M88.4 [R97+0x4400], R68 ;  /* 0x0044004461007844 */ /* 0x0003e20000000200 */
        /* <DEDUP_REMOVED lines=24> */
[----:B------:R2:W-:Y:S01]  /*8810*/  STSM.16.M88.4 [R96+0x4400], R52 ;  /* 0x0044003460007844 */ /* 0x0005e20000000200 */
[----:B------:R-:W-:Y:S01]  /*8820*/  FFMA R27, R41, R42, R27 ;  /* 0x0000002a291b7223 */ /* 0x000fe2000000001b */
[----:B------:R-:W-:Y:S01]  /*8830*/  LOP3.LUT R42, R72, 0xffff0000, RZ, 0xc0, !PT ;  /* 0xffff0000482a7812 */ /* 0x000fe200078ec0ff */
[C---:B------:R-:W-:Y:S01]  /*8840*/  FMUL R24, R38.reuse, R28 ;  /* 0x0000001c26187220 */ /* 0x040fe20000400000 */
[C---:B------:R-:W-:Y:S01]  /*8850*/  FMUL R25, R38.reuse, R29 ;  /* 0x0000001d26197220 */ /* 0x040fe20000400000 */
[C---:B------:R-:W-:Y:S01]  /*8860*/  FMUL R26, R38.reuse, R30 ;  /* 0x0000001e261a7220 */ /* 0x040fe20000400000 */
[----:B-1----:R-:W-:Y:S01]  /*8870*/  F2FP.BF16.F32.PACK_AB R68, R17, R16 ;  /* 0x000000101144723e */ /* 0x002fe200000010ff */
[C---:B------:R-:W-:Y:S01]  /*8880*/  FFMA R24, R41.reuse, R40, R24 ;  /* 0x0000002829187223 */ /* 0x040fe20000000018 */
[C---:B------:R-:W-:Y:S01]  /*8890*/  FFMA R25, R41.reuse, R42, R25 ;  /* 0x0000002a29197223 */ /* 0x040fe20000000019 */
[----:B------:R-:W-:Y:S01]  /*88a0*/  FFMA R26, R41, R43, R26 ;  /* 0x0000002b291a7223 */ /* 0x000fe2000000001a */
[----:B------:R-:W-:Y:S01]  /*88b0*/  LOP3.LUT R40, R73, 0xffff0000, RZ, 0xc0, !PT ;  /* 0xffff000049287812 */ /* 0x000fe200078ec0ff */
        /* <DEDUP_REMOVED lines=39> */
.L_x_129:
[----:B------:R-:W-:Y:S05]  /*8b30*/  BSYNC.RECONVERGENT B0 ;  /* 0x0000000000007941 */ /* 0x000fea0003800200 */
.L_x_128:
        /* <DEDUP_REMOVED lines=20> */
.L_x_133:
[----:B------:R-:W-:Y:S05]  /*8c80*/  BSYNC B0 ;  /* 0x0000000000007941 */ /* 0x000fea0003800000 */
.L_x_132:
[----:B------:R-:W-:Y:S11]  /*8c90*/  ISETP.NE.AND P0, PT, R61, RZ, PT ;  /* 0x000000ff3d00720c */ /* 0x000ff60003f05270 */
[----:B------:R-:W-:Y:S02]  /*8ca0*/  @!UPT UIADD3 URZ, UPT, UPT, URZ, URZ, URZ ;  /* 0x000000fffffff290 */ /* 0x000fe4000fffe0ff */
[----:B------:R-:W-:Y:S01]  /*8cb0*/  @P0 IADD3 R2, PT, PT, R92, R5, RZ ;  /* 0x000000055c020210 */ /* 0x000fe20007ffe0ff */
[----:B------:R-:W-:Y:S05]  /*8cc0*/  @P0 WARPSYNC.ALL ;  /* 0x0000000000000948 */ /* 0x000fea0003800000 */
[----:B------:R3:W4:Y:S04]  /*8cd0*/  @P0 LDSM.16.M88.4 R48, [R46+UR44+0x400] ;  /* 0x0004002c2e30083b */ /* 0x0007280008000200 */
[----:B------:R3:W1:Y:S04]  /*8ce0*/  @P0 LDSM.16.M88.4 R56, [R0+0x400] ;  /* 0x000400000038083b */ /* 0x0006680000000200 */
[----:B------:R3:W1:Y:S04]  /*8cf0*/  @P0 LDSM.16.M88.4 R64, [R5+0x400] ;  /* 0x000400000540083b */ /* 0x0006680000000200 */
[----:B------:R3:W1:Y:S02]  /*8d00*/  @P0 LDSM.16.M88.4 R72, [R2+0x400] ;  /* 0x000400000248083b */ /* 0x0006640000000200 */
.L_x_131:
[----:B------:R-:W-:Y:S05]  /*8d10*/  BSYNC B1 ;  /* 0x0000000000017941 */ /* 0x000fea0003800000 */
.L_x_130:
        /* <DEDUP_REMOVED lines=11> */
[----:B---3--:R-:W3:Y:S01]  /*8dd0*/  LDC.64 R2, c[0x4][R3] ;  /* 0x0100000003027b82 */ /* 0x008ee20000000a00 */
[----:B------:R-:W2:Y:S01]  /*8de0*/  LDCU.64 UR4, c[0x4][0x10] ;  /* 0x01000200ff0477ac */ /* 0x000ea20008000a00 */
[----:B-1----:R-:W-:Y:S01]  /*8df0*/  MOV R5, UR9 ;  /* 0x0000000900057c02 */ /* 0x002fe20008000f00 */
[----:B------:R-:W-:Y:S01]  /*8e00*/  IMAD.U32 R4, RZ, RZ, UR8 ;  /* 0x00000008ff047e24 */ /* 0x000fe2000f8e00ff */
[----:B-----5:R-:W-:Y:S01]  /*8e10*/  MOV R7, UR7 ;  /* 0x0000000700077c02 */ /* 0x020fe20008000f00 */
[----:B------:R-:W-:Y:S01]  /*8e20*/  IMAD.U32 R6, RZ, RZ, UR6 ;  /* 0x00000006ff067e24 */ /* 0x000fe2000f8e00ff */
[----:B--2---:R-:W-:Y:S01]  /*8e30*/  MOV R11, UR5 ;  /* 0x00000005000b7c02 */ /* 0x004fe20008000f00 */
[----:B------:R-:W-:Y:S02]  /*8e40*/  IMAD.U32 R10, RZ, RZ, UR4 ;  /* 0x00000004ff0a7e24 */ /* 0x000fe4000f8e00ff */
[----:B------:R-:W-:Y:S07]  /*8e50*/  LEPC R20, `(.L_x_135) ;  /* 0x000000001014794e */ /* 0x000fee0000000000 */
[----:B---34-:R-:W-:Y:S05]  /*8e60*/  CALL.ABS.NOINC R2 ;  /* 0x0000000002007343 */ /* 0x018fea0003c00000 */
.L_x_135:
[----:B------:R-:W-:Y:S01]  /*8e70*/  ISETP.NE.AND P0, PT, R94, RZ, PT ;  /* 0x000000ff5e00720c */ /* 0x000fe20003f05270 */
[----:B------:R-:W-:Y:S05]  /*8e80*/  WARPSYNC.ALL ;  /* 0x0000000000007948 */ /* 0x000fea0003800000 */
[----:B------:R-:W-:Y:S01]  /*8e90*/  R2UR UR4, R39 ;  /* 0x00000000270472ca */ /* 0x000fe200000e0000 */
[----:B------:R-:W1:Y:S01]  /*8ea0*/  S2UR UR6, SR_CgaCtaId ;  /* 0x00000000000679c3 */ /* 0x000e620000008800 */
[C---:B----4-:R-:W-:Y:S01]  /*8eb0*/  SHF.L.U32 R40, R48.reuse, 0x10, RZ ;  /* 0x0000001030287819 */ /* 0x050fe200000006ff */
[----:B------:R-:W-:Y:S01]  /*8ec0*/  BSSY.RECONVERGENT B0, `(.L_x_136) ;  /* 0x000008c000007945 */ /* 0x000fe20003800200 */
[----:B------:R-:W-:Y:S02]  /*8ed0*/  LOP3.LUT R42, R48, 0xffff0000, RZ, 0xc0, !PT ;  /* 0xffff0000302a7812 */ /* 0x000fe400078ec0ff */
[C---:B------:R-:W-:Y:S02]  /*8ee0*/  SHF.L.U32 R43, R49.reuse, 0x10, RZ ;  /* 0x00000010312b7819 */ /* 0x040fe400000006ff */
[----:B------:R-:W-:Y:S02]  /*8ef0*/  LOP3.LUT R44, R49, 0xffff0000, RZ, 0xc0, !PT ;  /* 0xffff0000312c7812 */ /* 0x000fe400078ec0ff */
[C---:B------:R-:W-:Y:S02]  /*8f00*/  SHF.L.U32 R45, R50.reuse, 0x10, RZ ;  /* 0x00000010322d7819 */ /* 0x040fe400000006ff */
[----:B---3--:R-:W-:Y:S01]  /*8f10*/  LOP3.LUT R46, R50, 0xffff0000, RZ, 0xc0, !PT ;  /* 0xffff0000322e7812 */ /* 0x008fe200078ec0ff */
[----:B------:R-:W3:Y:S01]  /*8f20*/  LDTM.16dp256bit.x8 R4, tmem[UR4+0xc0] ;  /* 0x0000c004000479ee */ /* 0x000ee200081a0000 */
[C---:B------:R-:W-:Y:S01]  /*8f30*/  SHF.L.U32 R47, R51.reuse, 0x10, RZ ;  /* 0x00000010332f7819 */ /* 0x040fe200000006ff */
[----:B------:R-:W-:Y:S01]  /*8f40*/  NOP ;  /* 0x0000000000007918 */ /* 0x000fe20000000000 */
[----:B------:R-:W-:Y:S02]  /*8f50*/  LOP3.LUT R49, R51, 0xffff0000, RZ, 0xc0, !PT ;  /* 0xffff000033317812 */ /* 0x000fe400078ec0ff */
[----:B------:R-:W-:Y:S02]  /*8f60*/  R2UR UR5, R98 ;  /* 0x00000000620572ca */ /* 0x000fe400000e0000 */
[C---:B------:R-:W-:Y:S02]  /*8f70*/  SHF.L.U32 R48, R56.reuse, 0x10, RZ ;  /* 0x0000001038307819 */ /* 0x040fe400000006ff */
[----:B------:R-:W-:Y:S02]  /*8f80*/  LOP3.LUT R51, R56, 0xffff0000, RZ, 0xc0, !PT ;  /* 0xffff000038337812 */ /* 0x000fe400078ec0ff */
[C---:B------:R-:W-:Y:S02]  /*8f90*/  SHF.L.U32 R50, R57.reuse, 0x10, RZ ;  /* 0x0000001039327819 */ /* 0x040fe400000006ff */
[----:B--2---:R-:W-:Y:S02]  /*8fa0*/  LOP3.LUT R52, R57, 0xffff0000, RZ, 0xc0, !PT ;  /* 0xffff000039347812 */ /* 0x004fe400078ec0ff */
[C---:B------:R-:W-:Y:S02]  /*8fb0*/  SHF.L.U32 R53, R58.reuse, 0x10, RZ ;  /* 0x000000103a357819 */ /* 0x040fe400000006ff */
[----:B------:R-:W-:Y:S01]  /*8fc0*/  LOP3.LUT R54, R58, 0xffff0000, RZ, 0xc0, !PT ;  /* 0xffff00003a367812 */ /* 0x000fe200078ec0ff */
[----:B------:R-:W-:Y:S01]  /*8fd0*/  UIADD3 UR4, UPT, UPT, UR5, 0x120, URZ ;  /* 0x0000012005047890 */ /* 0x000fe2000fffe0ff */
[C---:B------:R-:W-:Y:S02]  /*8fe0*/  SHF.L.U32 R55, R59.reuse, 0x10, RZ ;  /* 0x000000103b377819 */ /* 0x040fe400000006ff */
[----:B------:R-:W-:Y:S02]  /*8ff0*/  LOP3.LUT R56, R59, 0xffff0000, RZ, 0xc0, !PT ;  /* 0xffff00003b387812 */ /* 0x000fe400078ec0ff */
[----:B------:R-:W-:Y:S01]  /*9000*/  SHF.L.U32 R57, R64, 0x10, RZ ;  /* 0x0000001040397819 */ /* 0x000fe200000006ff */
[----:B-1----:R-:W-:Y:S01]  /*9010*/  UPRMT UR4, UR6, 0x654, UR4 ;  /* 0x0000065406047896 */ /* 0x002fe20008000004 */
[C---:B---3--:R-:W-:Y:S01]  /*9020*/  FMUL R4, R38.reuse, R4 ;  /* 0x0000000426047220 */ /* 0x048fe20000400000 */
[C---:B------:R-:W-:Y:S01]  /*9030*/  FMUL R5, R38.reuse, R5 ;  /* 0x0000000526057220 */ /* 0x040fe20000400000 */
[----:B------:R-:W-:Y:S01]  /*9040*/  FMUL R6, R38, R6 ;  /* 0x0000000626067220 */ /* 0x000fe20000400000 */
[----:B------:R-:W-:Y:S01]  /*9050*/  LOP3.LUT R58, R64, 0xffff0000, RZ, 0xc0, !PT ;  /* 0xffff0000403a7812 */ /* 0x000fe200078ec0ff */
[C---:B------:R-:W-:Y:S01]  /*9060*/  FFMA R4, R41.reuse, R40, R4 ;  /* 0x0000002829047223 */ /* 0x040fe20000000004 */
[----:B------:R-:W-:Y:S01]  /*9070*/  FFMA R5, R41, R42, R5 ;  /* 0x0000002a29057223 */ /* 0x000fe20000000005 */
[----:B------:R-:W-:Y:S01]  /*9080*/  SHF.L.U32 R59, R65, 0x10, RZ ;  /* 0x00000010413b7819 */ /* 0x000fe200000006ff */
[----:B------:R-:W-:Y:S01]  /*9090*/  FFMA R6, R41, R43, R6 ;  /* 0x0000002b29067223 */ /* 0x000fe20000000006 */
[----:B------:R-:W-:Y:S01]  /*90a0*/  SYNCS.ARRIVE.TRANS64.RED.A1T0 RZ, [UR4], RZ ;  /* 0x000000ffffff79a7 */ /* 0x000fe20008100404 */
[C---:B------:R-:W-:Y:S01]  /*90b0*/  FMUL R7, R38.reuse, R7 ;  /* 0x0000000726077220 */ /* 0x040fe20000400000 */
[----:B------:R-:W-:Y:S01]  /*90c0*/  LOP3.LUT R60, R65, 0xffff0000, RZ, 0xc0, !PT ;  /* 0xffff0000413c7812 */ /* 0x000fe200078ec0ff */
[C---:B------:R-:W-:Y:S01]  /*90d0*/  FMUL R8, R38.reuse, R8 ;  /* 0x0000000826087220 */ /* 0x040fe20000400000 */
[----:B------:R-:W-:Y:S01]  /*90e0*/  F2FP.BF16.F32.PACK_AB R104, R5, R4 ;  /* 0x000000040568723e */ /* 0x000fe200000010ff */
[C---:B------:R-:W-:Y:S01]  /*90f0*/  FFMA R7, R41.reuse, R44, R7 ;  /* 0x0000002c29077223 */ /* 0x040fe20000000007 */
[----:B------:R-:W-:Y:S01]  /*9100*/  FMUL R9, R38, R9 ;  /* 0x0000000926097220 */ /* 0x000fe20000400000 */
[----:B------:R-:W-:Y:S01]  /*9110*/  FFMA R8, R41, R45, R8 ;  /* 0x0000002d29087223 */ /* 0x000fe20000000008 */
[----:B------:R-:W-:Y:S01]  /*9120*/  SHF.L.U32 R61, R66, 0x10, RZ ;  /* 0x00000010423d7819 */ /* 0x000fe200000006ff */
[C---:B------:R-:W-:Y:S01]  /*9130*/  FMUL R0, R38.reuse, R10 ;  /* 0x0000000a26007220 */ /* 0x040fe20000400000 */
[----:B------:R-:W-:Y:S01]  /*9140*/  F2FP.BF16.F32.PACK_AB R105, R7, R6 ;  /* 0x000000060769723e */ /* 0x000fe200000010ff */
[C---:B------:R-:W-:Y:S01]  /*9150*/  FFMA R9, R41.reuse, R46, R9 ;  /* 0x0000002e29097223 */ /* 0x040fe20000000009 */
[----:B------:R-:W-:Y:S01]  /*9160*/  FMUL R2, R38, R11 ;  /* 0x0000000b26027220 */ /* 0x000fe20000400000 */
[----:B------:R-:W-:Y:S01]  /*9170*/  FFMA R0, R41, R47, R0 ;  /* 0x0000002f29007223 */ /* 0x000fe20000000000 */
[----:B------:R-:W-:Y:S01]  /*9180*/  LOP3.LUT R62, R66, 0xffff0000, RZ, 0xc0, !PT ;  /* 0xffff0000423e7812 */ /* 0x000fe200078ec0ff */
[C---:B------:R-:W-:Y:S01]  /*9190*/  FMUL R3, R38.reuse, R12 ;  /* 0x0000000c26037220 */ /* 0x040fe20000400000 */
[----:B------:R-:W-:Y:S01]  /*91a0*/  F2FP.BF16.F32.PACK_AB R106, R9, R8 ;  /* 0x00000008096a723e */ /* 0x000fe200000010ff */
[C---:B------:R-:W-:Y:S01]  /*91b0*/  FFMA R2, R41.reuse, R49, R2 ;  /* 0x0000003129027223 */ /* 0x040fe20000000002 */
[C---:B------:R-:W-:Y:S01]  /*91c0*/  FMUL R10, R38.reuse, R13 ;  /* 0x0000000d260a7220 */ /* 0x040fe20000400000 */
[----:B------:R-:W-:Y:S01]  /*91d0*/  FFMA R3, R41, R48, R3 ;  /* 0x0000003029037223 */ /* 0x000fe20000000003 */
[----:B------:R-:W-:Y:S01]  /*91e0*/  SHF.L.U32 R63, R67, 0x10, RZ ;  /* 0x00000010433f7819 */ /* 0x000fe200000006ff */
[----:B------:R-:W-:Y:S01]  /*91f0*/  FMUL R11, R38, R14 ;  /* 0x0000000e260b7220 */ /* 0x000fe20000400000 */
[----:B------:R-:W-:Y:S01]  /*9200*/  F2FP.BF16.F32.PACK_AB R107, R2, R0 ;  /* 0x00000000026b723e */ /* 0x000fe200000010ff */
[C---:B------:R-:W-:Y:S01]  /*9210*/  FFMA R10, R41.reuse, R51, R10 ;  /* 0x00000033290a7223 */ /* 0x040fe2000000000a */
[----:B------:R-:W-:Y:S01]  /*9220*/  FMUL R15, R38, R15 ;  /* 0x0000000f260f7220 */ /* 0x000fe20000400000 */
[----:B------:R-:W-:Y:S01]  /*9230*/  FFMA R11, R41, R50, R11 ;  /* 0x00000032290b7223 */ /* 0x000fe2000000000b */
[----:B------:R-:W-:Y:S01]  /*9240*/  LOP3.LUT R64, R67, 0xffff0000, RZ, 0xc0, !PT ;  /* 0xffff000043407812 */ /* 0x000fe200078ec0ff */
[----:B------:R1:W-:Y:S01]  /*9250*/  STSM.16.M88.4 [R97+0x6400], R104 ;  /* 0x0064006861007844 */ /* 0x0003e20000000200 */
[----:B------:R-:W-:Y:S01]  /*9260*/  F2FP.BF16.F32.PACK_AB R108, R10, R3 ;  /* 0x000000030a6c723e */ /* 0x000fe200000010ff */
[C---:B------:R-:W-:Y:S01]  /*9270*/  FFMA R15, R41.reuse, R52, R15 ;  /* 0x00000034290f7223 */ /* 0x040fe2000000000f */
[C---:B------:R-:W-:Y:S01]  /*9280*/  FMUL R12, R38.reuse, R16 ;  /* 0x00000010260c7220 */ /* 0x040fe20000400000 */
[C---:B------:R-:W-:Y:S01]  /*9290*/  FMUL R13, R38.reuse, R17 ;  /* 0x00000011260d7220 */ /* 0x040fe20000400000 */
[----:B------:R-:W-:Y:S01]  /*92a0*/  FMUL R14, R38, R18 ;  /* 0x00000012260e7220 */ /* 0x000fe20000400000 */
[----:B------:R-:W-:Y:S01]  /*92b0*/  SHF.L.U32 R65, R72, 0x10, RZ ;  /* 0x0000001048417819 */ /* 0x000fe200000006ff */
[----:B------:R-:W-:Y:S01]  /*92c0*/  FFMA R12, R41, R53, R12 ;  /* 0x00000035290c7223 */ /* 0x000fe2000000000c */
[----:B------:R-:W-:Y:S01]  /*92d0*/  F2FP.BF16.F32.PACK_AB R109, R15, R11 ;  /* 0x0000000b0f6d723e */ /* 0x000fe200000010ff */
[C---:B------:R-:W-:Y:S01]  /*92e0*/  FFMA R13, R41.reuse, R54, R13 ;  /* 0x00000036290d7223 */ /* 0x040fe2000000000d */
[----:B------:R-:W-:Y:S01]  /*92f0*/  FFMA R14, R41, R55, R14 ;  /* 0x00000037290e7223 */ /* 0x000fe2000000000e */
[----:B------:R-:W-:Y:S01]  /*9300*/  FMUL R19, R38, R19 ;  /* 0x0000001326137220 */ /* 0x000fe20000400000 */
[----:B------:R-:W-:Y:S01]  /*9310*/  LOP3.LUT R66, R72, 0xffff0000, RZ, 0xc0, !PT ;  /* 0xffff000048427812 */ /* 0x000fe200078ec0ff */
[C---:B------:R-:W-:Y:S01]  /*9320*/  FMUL R16, R38.reuse, R20 ;  /* 0x0000001426107220 */ /* 0x040fe20000400000 */
[----:B------:R-:W-:Y:S01]  /*9330*/  F2FP.BF16.F32.PACK_AB R110, R13, R12 ;  /* 0x0000000c0d6e723e */ /* 0x000fe200000010ff */
[C---:B------:R-:W-:Y:S01]  /*9340*/  FFMA R19, R41.reuse, R56, R19 ;  /* 0x0000003829137223 */ /* 0x040fe20000000013 */
[C---:B------:R-:W-:Y:S01]  /*9350*/  FMUL R17, R38.reuse, R21 ;  /* 0x0000001526117220 */ /* 0x040fe20000400000 */
[----:B------:R-:W-:Y:S01]  /*9360*/  FFMA R16, R41, R57, R16 ;  /* 0x0000003929107223 */ /* 0x000fe20000000010 */
[----:B------:R-:W-:Y:S01]  /*9370*/  SHF.L.U32 R67, R73, 0x10, RZ ;  /* 0x0000001049437819 */ /* 0x000fe200000006ff */
[C---:B------:R-:W-:Y:S01]  /*9380*/  FMUL R18, R38.reuse, R22 ;  /* 0x0000001626127220 */ /* 0x040fe20000400000 */
[----:B------:R-:W-:Y:S01]  /*9390*/  F2FP.BF16.F32.PACK_AB R111, R19, R14 ;  /* 0x0000000e136f723e */ /* 0x000fe200000010ff */
[C---:B------:R-:W-:Y:S01]  /*93a0*/  FFMA R17, R41.reuse, R58, R17 ;  /* 0x0000003a29117223 */ /* 0x040fe20000000011 */
[C---:B------:R-:W-:Y:S01]  /*93b0*/  FMUL R23, R38.reuse, R23 ;  /* 0x0000001726177220 */ /* 0x040fe20000400000 */
        /* <DEDUP_REMOVED lines=12> */
[C---:B------:R-:W-:Y:S01]  /*9480*/  FMUL R27, R38.reuse, R27 ;  /* 0x0000001b261b7220 */ /* 0x040fe20000400000 */
[C---:B------:R-:W-:Y:S01]  /*9490*/  FMUL R24, R38.reuse, R28 ;  /* 0x0000001c26187220 */ /* 0x040fe20000400000 */
[C---:B------:R-:W-:Y:S01]  /*94a0*/  FMUL R25, R38.reuse, R29 ;  /* 0x0000001d26197220 */ /* 0x040fe20000400000 */
[C---:B------:R-:W-:Y:S01]  /*94b0*/  FFMA R22, R41.reuse, R63, R22 ;  /* 0x0000003f29167223 */ /* 0x040fe20000000016 */
[C---:B------:R-:W-:Y:S01]  /*94c0*/  FMUL R26, R38.reuse, R30 ;  /* 0x0000001e261a7220 */ /* 0x040fe20000400000 */
[C---:B------:R-:W-:Y:S01]  /*94d0*/  FFMA R27, R41.reuse, R64, R27 ;  /* 0x00000040291b7223 */ /* 0x040fe2000000001b */
[----:B------:R-:W-:Y:S01]  /*94e0*/  FMUL R31, R38, R31 ;  /* 0x0000001f261f7220 */ /* 0x000fe20000400000 */
[C---:B------:R-:W-:Y:S01]  /*94f0*/  FFMA R24, R41.reuse, R65, R24 ;  /* 0x0000004129187223 */ /* 0x040fe20000000018 */
[----:B------:R-:W-:Y:S01]  /*9500*/  LOP3.LUT R70, R74, 0xffff0000, RZ, 0xc0, !PT ;  /* 0xffff00004a467812 */ /* 0x000fe200078ec0ff */
[C---:B------:R-:W-:Y:S01]  /*9510*/  FMUL R28, R38.reuse, R32 ;  /* 0x00000020261c7220 */ /* 0x040fe20000400000 */
[----:B------:R-:W-:Y:S01]  /*9520*/  FFMA R25, R41, R66, R25 ;  /* 0x0000004229197223 */ /* 0x000fe20000000019 */
[----:B------:R-:W-:Y:S01]  /*9530*/  SHF.L.U32 R71, R75, 0x10, RZ ;  /* 0x000000104b477819 */ /* 0x000fe200000006ff */
[C---:B------:R-:W-:Y:S01]  /*9540*/  FMUL R29, R38.reuse, R33 ;  /* 0x00000021261d7220 */ /* 0x040fe20000400000 */
[----:B------:R-:W-:Y:S01]  /*9550*/  FFMA R26, R41, R67, R26 ;  /* 0x00000043291a7223 */ /* 0x000fe2000000001a */
[----:B------:R-:W-:Y:S01]  /*9560*/  LOP3.LUT R72, R75, 0xffff0000, RZ, 0xc0, !PT ;  /* 0xffff00004b487812 */ /* 0x000fe200078ec0ff */
        /* <DEDUP_REMOVED lines=24> */
[----:B------:R-:W-:Y:S02]  /*96f0*/  UIADD3 UR9, UPT, UPT, UR49, 0xc0, URZ ;  /* 0x000000c031097890 */ /* 0x000fe4000fffe0ff */
[----:B------:R-:W-:Y:S01]  /*9700*/  UIADD3 UR8, UPT, UPT, UR44, 0x6400, URZ ;  /* 0x000064002c087890 */ /* 0x000fe2000fffe0ff */
[----:B------:R-:W-:Y:S01]  /*9710*/  UMOV UR10, UR50 ;  /* 0x00000032000a7c82 */ /* 0x000fe20008000000 */
[----:B------:R-:W-:Y:S01]  /*9720*/  UMOV UR11, UR36 ;  /* 0x00000024000b7c82 */ /* 0x000fe20008000000 */
[----:B--2---:R-:W-:Y:S04]  /*9730*/  UIADD3 UR4, UP0, UPT, UR6, 0x680, URZ ;  /* 0x0000068006047890 */ /* 0x004fe8000ff1e0ff */
[----:B------:R-:W-:Y:S09]  /*9740*/  UIADD3.X UR5, UPT, UPT, URZ, UR7, URZ, UP0, !UPT ;  /* 0x00000007ff057290 */ /* 0x000ff200087fe4ff */
[----:B------:R2:W-:Y:S01]  /*9750*/  UTMASTG.3D [UR8], [UR4] ;  /* 0x00000008040073b5 */ /* 0x0005e20008010000 */
[----:B------:R0:W-:Y:S01]  /*9760*/  UTMACMDFLUSH ;  /* 0x00000000000079b7 */ /* 0x0001e20000000000 */
[----:B--2---:R-:W-:Y:S04]  /*9770*/  DEPBAR.LE SB0, 0x1 ;  /* 0x000080400000791a */ /* 0x004fe80000000000 */
.L_x_137:
[----:B------:R-:W-:Y:S05]  /*9780*/  BSYNC.RECONVERGENT B0 ;  /* 0x0000000000007941 */ /* 0x000fea0003800200 */
.L_x_136:
[----:B------:R-:W-:Y:S01]  /*9790*/  BAR.SYNC.DEFER_BLOCKING 0x1, 0x80 ;  /* 0x0042000000007b1d */ /* 0x000fe20000010000 */
[----:B------:R-:W-:Y:S01]  /*97a0*/  UISETP.NE.AND UP0, UPT, UR47, -0x4, UPT ;  /* 0xfffffffc2f00788c */ /* 0x000fe2000bf05270 */
[----:B------:R-:W-:Y:S08]  /*97b0*/  IADD3 R0, PT, PT, R36, 0x1, RZ ;  /* 0x0000000124007810 */ /* 0x000ff00007ffe0ff */
[----:B------:R-:W-:Y:S05]  /*97c0*/  BRA.U !UP0, `(.L_x_138) ;  /* 0x0000000108247547 */ /* 0x000fea000b800000 */
[----:B------:R-:W-:Y:S01]  /*97d0*/  ISETP.NE.AND P0, PT, R95, RZ, PT ;  /* 0x000000ff5f00720c */ /* 0x000fe20003f05270 */
[----:B------:R-:W-:Y:S01]  /*97e0*/  IMAD.U32 R2, RZ, RZ, UR46 ;  /* 0x0000002eff027e24 */ /* 0x000fe2000f8e00ff */
[----:B------:R-:W-:Y:S04]  /*97f0*/  UIADD3 UR4, UPT, UPT, UR46, 0x1, URZ ;  /* 0x000000012e047890 */ /* 0x000fe8000fffe0ff */
[----:B------:R-:W-:Y:S04]  /*9800*/  UISETP.NE.AND UP0, UPT, UR4, 0x4, UPT ;  /* 0x000000040400788c */ /* 0x000fe8000bf05270 */
[----:B------:R-:W-:Y:S03]  /*9810*/  USEL UR46, UR4, URZ, UP0 ;  /* 0x000000ff042e7287 */ /* 0x000fe60008000000 */
[----:B------:R-:W-:Y:S05]  /*9820*/  @P0 LEA R2, R2, UR44, 0x3 ;  /* 0x0000002c02020c11 */ /* 0x000fea000f8e18ff */
[----:B------:R-:W-:Y:S05]  /*9830*/  @P0 VIADD R2, R2, 0xb0 ;  /* 0x000000b002020836 */ /* 0x000fea0000000000 */
[----:B------:R-:W-:Y:S04]  /*9840*/  @P0 PRMT R2, R101, 0x654, R2 ;  /* 0x0000065465020816 */ /* 0x000fe80000000002 */
[----:B------:R2:W-:Y:S03]  /*9850*/  @P0 SYNCS.ARRIVE.TRANS64.RED.A1T0 RZ, [R2+URZ], RZ ;  /* 0x000000ff02ff09a7 */ /* 0x0005e600081004ff */
.L_x_138:
[----:B------:R-:W-:Y:S01]  /*9860*/  R2UR UR5, R83 ;  /* 0x00000000530572ca */ /* 0x000fe200000e0000 */
[----:B------:R-:W-:Y:S01]  /*9870*/  UISETP.NE.AND UP0, UPT, UR61, URZ, UPT ;  /* 0x000000ff3d00728c */ /* 0x000fe2000bf05270 */
[----:B------:R-:W-:Y:S01]  /*9880*/  R2UR UR4, R84 ;  /* 0x00000000540472ca */ /* 0x000fe200000e0000 */
[----:B------:R-:W-:Y:S01]  /*9890*/  UIADD3 UR47, UPT, UPT, UR47, 0x4, URZ ;  /* 0x000000042f2f7890 */ /* 0x000fe2000fffe0ff */
[----:B------:R-:W-:Y:S01]  /*98a0*/  ISETP.NE.AND P0, PT, R88, 0x2, PT ;  /* 0x000000025800780c */ /* 0x000fe20003f05270 */
[----:B------:R-:W-:Y:S01]  /*98b0*/  UMOV UR36, UR60 ;  /* 0x0000003c00247c82 */ /* 0x000fe20008000000 */
[----:B------:R-:W-:Y:S02]  /*98c0*/  ISETP.NE.AND P1, PT, R0, 0x4, PT ;  /* 0x000000040000780c */ /* 0x000fe40003f25270 */
[----:B--2---:R-:W-:Y:S02]  /*98d0*/  SEL R2, RZ, 0x1, P0 ;  /* 0x00000001ff027807 */ /* 0x004fe40000000000 */
[----:B------:R-:W-:Y:S02]  /*98e0*/  SEL R3, RZ, 0x1, P1 ;  /* 0x00000001ff037807 */ /* 0x000fe40000800000 */
[----:B------:R-:W-:Y:S01]  /*98f0*/  LOP3.LUT R89, R89, R2, RZ, 0x3c, !PT ;  /* 0x0000000259597212 */ /* 0x000fe200078e3cff */
[----:B------:R-:W-:Y:S01]  /*9900*/  UIADD3 UR20, UPT, UPT, UR37, UR5, URZ ;  /* 0x0000000525147290 */ /* 0x000fe2000fffe0ff */
[----:B------:R-:W-:Y:S01]  /*9910*/  LOP3.LUT R90, R90, R3, RZ, 0x3c, !PT ;  /* 0x000000035a5a7212 */ /* 0x000fe200078e3cff */
[----:B------:R-:W-:Y:S01]  /*9920*/  UIADD3 UR16, UPT, UPT, UR38, UR4, URZ ;  /* 0x0000000426107290 */ /* 0x000fe2000fffe0ff */
[----:B------:R-:W-:Y:S02]  /*9930*/  SEL R88, R88, RZ, P0 ;  /* 0x000000ff58587207 */ /* 0x000fe40000000000 */
[----:B------:R-:W-:Y:S01]  /*9940*/  SEL R36, R0, RZ, P1 ;  /* 0x000000ff00247207 */ /* 0x000fe20000800000 */
[----:B------:R-:W-:Y:S08]  /*9950*/  BRA.U UP0, `(.L_x_139) ;  /* 0xffffffbd009c7547 */ /* 0x000ff0000b83ffff */
[----:B------:R-:W-:-:S13]  /*9960*/  R2UR UR4, R85 ;  /* 0x00000000550472ca */ /* 0x000fda00000e0000 */
[----:B------:R-:W-:-:S09]  /*9970*/  UISETP.NE.AND UP0, UPT, UR4, URZ, UPT ;  /* 0x000000ff0400728c */ /* 0x000fd2000bf05270 */
[----:B------:R-:W-:Y:S05]  /*9980*/  BRA.U !UP0, `(.L_x_140) ;  /* 0x0000000108487547 */ /* 0x000fea000b800000 */
[----:B------:R-:W2:Y:S02]  /*9990*/  LDCU.64 UR4, c[0x0][0x890] ;  /* 0x00011200ff0477ac */ /* 0x000ea40008000a00 */
[----:B--2---:R-:W-:-:S04]  /*99a0*/  UISETP.NE.U32.AND UP0, UPT, UR4, URZ, UPT ;  /* 0x000000ff0400728c */ /* 0x004fc8000bf05070 */
[----:B------:R-:W-:-:S09]  /*99b0*/  UISETP.NE.AND.EX UP0, UPT, UR5, URZ, UPT, UP0 ;  /* 0x000000ff0500728c */ /* 0x000fd2000bf05300 */
[----:B------:R-:W-:Y:S05]  /*99c0*/  BRA.U UP0, `(.L_x_141) ;  /* 0x00000001000c7547 */ /* 0x000fea000b800000 */
[----:B------:R-:W-:-:S13]  /*99d0*/  FSETP.NEU.AND P0, PT, R41, RZ, PT ;  /* 0x000000ff2900720b */ /* 0x000fda0003f0d000 */
[----:B------:R-:W-:Y:S05]  /*99e0*/  @!P0 EXIT ;  /* 0x000000000000894d */ /* 0x000fea0003800000 */
[----:B------:R-:W-:Y:S05]  /*99f0*/  BRA `(.L_x_140) ;  /* 0x00000000002c7947 */ /* 0x000fea0003800000 */
.L_x_141:
[----:B------:R-:W-:Y:S01]  /*9a00*/  ISETP.NE.AND P0, PT, R87, RZ, PT ;  /* 0x000000ff5700720c */ /* 0x000fe20003f05270 */
[----:B------:R-:W-:-:S12]  /*9a10*/  BSSY.RECONVERGENT B0, `(.L_x_140) ;  /* 0x0000009000007945 */ /* 0x000fd80003800200 */
[----:B------:R-:W-:Y:S05]  /*9a20*/  @P0 BRA `(.L_x_142) ;  /* 0x0000000000140947 */ /* 0x000fea0003800000 */
[----:B------:R-:W2:Y:S02]  /*9a30*/  LDCU.64 UR4, c[0x0][0x888] ;  /* 0x00011100ff0477ac */ /* 0x000ea40008000a00 */
[----:B--2---:R-:W-:-:S04]  /*9a40*/  ISETP.NE.U32.AND P0, PT, RZ, UR4, PT ;  /* 0x00000004ff007c0c */ /* 0x004fc8000bf05070 */
[----:B------:R-:W-:-:S13]  /*9a50*/  ISETP.NE.AND.EX P0, PT, RZ, UR5, PT, P0 ;  /* 0x00000005ff007c0c */ /* 0x000fda000bf05300 */
[----:B------:R-:W-:Y:S05]  /*9a60*/  @!P0 EXIT ;  /* 0x000000000000894d */ /* 0x000fea0003800000 */
[----:B------:R-:W-:Y:S05]  /*9a70*/  BRA `(.L_x_143) ;  /* 0x0000000000087947 */ /* 0x000fea0003800000 */
.L_x_142:
[----:B------:R-:W-:-:S13]  /*9a80*/  FSETP.NEU.AND P0, PT, R41, RZ, PT ;  /* 0x000000ff2900720b */ /* 0x000fda0003f0d000 */
[----:B------:R-:W-:Y:S05]  /*9a90*/  @!P0 EXIT ;  /* 0x000000000000894d */ /* 0x000fea0003800000 */
.L_x_143:
[----:B------:R-:W-:Y:S05]  /*9aa0*/  BSYNC.RECONVERGENT B0 ;  /* 0x0000000000007941 */ /* 0x000fea0003800200 */
.L_x_140:
[----:B------:R-:W2:Y:S01]  /*9ab0*/  S2UR UR5, SR_CgaCtaId ;  /* 0x00000000000579c3 */ /* 0x000ea20000008800 */
[----:B------:R-:W-:Y:S01]  /*9ac0*/  ULEA UR4, UR46, UR44, 0x3 ;  /* 0x0000002c2e047291 */ /* 0x000fe2000f8e18ff */
[----:B------:R-:W-:-:S04]  /*9ad0*/  DEPBAR.LE SB0, 0x0 ;  /* 0x000080000000791a */ /* 0x000fc80000000000 */
[----:B------:R-:W-:-:S04]  /*9ae0*/  UIADD3 UR4, UPT, UPT, UR4, 0xb0, URZ ;  /* 0x000000b004047890 */ /* 0x000fc8000fffe0ff */
[----:B--2---:R-:W-:-:S09]  /*9af0*/  UPRMT UR4, UR5, 0x654, UR4 ;  /* 0x0000065405047896 */ /* 0x004fd20008000004 */
[----:B------:R-:W-:Y:S01]  /*9b00*/  SYNCS.ARRIVE.TRANS64.RED.A1T0 RZ, [UR4], RZ ;  /* 0x000000ffffff79a7 */ /* 0x000fe20008100404 */
[----:B------:R-:W-:Y:S05]  /*9b10*/  EXIT ;  /* 0x000000000000794d */ /* 0x000fea0003800000 */
.L_x_25:
[----:B-1----:R1:W3:Y:S02]  /*9b20*/  SYNCS.PHASECHK.TRANS64.TRYWAIT P0, [R0+URZ+0x150], R3 ;  /* 0x00015003000075a7 */ /* 0x0022e400080011ff */
[----:B---3--:R-:W-:Y:S05]  /*9b30*/  @!P0 NANOSLEEP.SYNCS 0x989680 ;  /* 0x009896800000895d */ /* 0x008fea0003900000 */
[----:B------:R-:W3:Y:S02]  /*9b40*/  @!P0 SYNCS.PHASECHK.TRANS64 P0, [R0+URZ+0x150], R3 ;  /* 0x00015003000085a7 */ /* 0x000ee400080010ff */
[----:B---3--:R-:W-:Y:S05]  /*9b50*/  @!P0 BRA `(.L_x_25) ;  /* 0xfffffffc00f08947 */ /* 0x008fea000383ffff */
[----:B------:R-:W-:Y:S05]  /*9b60*/  BRA `(.L_x_144) ;  /* 0xffffff8000207947 */ /* 0x000fea000383ffff */
.L_x_28:
[----:B-1----:R-:W-:-:S07]  /*9b70*/  MOV R0, UR33 ;  /* 0x0000002100007c02 */ /* 0x002fce0008000f00 */
.L_x_145:
[----:B-1----:R1:W3:Y:S02]  /*9b80*/  SYNCS.PHASECHK.TRANS64.TRYWAIT P0, [R0+URZ+0x48], R3 ;  /* 0x00004803000075a7 */ /* 0x0022e400080011ff */
[----:B---3--:R-:W-:Y:S05]  /*9b90*/  @!P0 NANOSLEEP.SYNCS 0x989680 ;  /* 0x009896800000895d */ /* 0x008fea0003900000 */
[----:B------:R-:W3:Y:S02]  /*9ba0*/  @!P0 SYNCS.PHASECHK.TRANS64 P0, [R0+URZ+0x48], R3 ;  /* 0x00004803000085a7 */ /* 0x000ee400080010ff */
[----:B---3--:R-:W-:Y:S05]  /*9bb0*/  @!P0 BRA `(.L_x_145) ;  /* 0xfffffffc00f08947 */ /* 0x008fea000383ffff */
[----:B------:R-:W-:Y:S05]  /*9bc0*/  BRA `(.L_x_27) ;  /* 0xffffff8000647947 */ /* 0x000fea000383ffff */
.L_x_35:
[----:B-1----:R-:W-:-:S07]  /*9bd0*/  MOV R0, UR17 ;  /* 0x0000001100007c02 */ /* 0x002fce0008000f00 */
.L_x_146:
[----:B-1----:R1:W3:Y:S02]  /*9be0*/  SYNCS.PHASECHK.TRANS64.TRYWAIT P0, [R0+URZ+0x48], R3 ;  /* 0x00004803000075a7 */ /* 0x0022e400080011ff */
[----:B---3--:R-:W-:Y:S05]  /*9bf0*/  @!P0 NANOSLEEP.SYNCS 0x989680 ;  /* 0x009896800000895d */ /* 0x008fea0003900000 */
[----:B------:R-:W3:Y:S02]  /*9c00*/  @!P0 SYNCS.PHASECHK.TRANS64 P0, [R0+URZ+0x48], R3 ;  /* 0x00004803000085a7 */ /* 0x000ee400080010ff */
[----:B---3--:R-:W-:Y:S05]  /*9c10*/  @!P0 BRA `(.L_x_146) ;  /* 0xfffffffc00f08947 */ /* 0x008fea000383ffff */
[----:B------:R-:W-:Y:S05]  /*9c20*/  BRA `(.L_x_34) ;  /* 0xffffff84002c7947 */ /* 0x000fea000383ffff */
.L_x_40:
[----:B-1----:R1:W3:Y:S02]  /*9c30*/  SYNCS.PHASECHK.TRANS64.TRYWAIT P0, [R3+URZ+0xe0], R0 ;  /* 0x0000e000030075a7 */ /* 0x0022e400080011ff */
[----:B---3--:R-:W-:Y:S05]  /*9c40*/  @!P0 NANOSLEEP.SYNCS 0x989680 ;  /* 0x009896800000895d */ /* 0x008fea0003900000 */
[----:B------:R-:W3:Y:S02]  /*9c50*/  @!P0 SYNCS.PHASECHK.TRANS64 P0, [R3+URZ+0xe0], R0 ;  /* 0x0000e000030085a7 */ /* 0x000ee400080010ff */
[----:B---3--:R-:W-:Y:S05]  /*9c60*/  @!P0 BRA `(.L_x_40) ;  /* 0xfffffffc00f08947 */ /* 0x008fea000383ffff */
[----:B------:R-:W-:Y:S05]  /*9c70*/  BRA `(.L_x_147) ;  /* 0xffffff8400cc7947 */ /* 0x000fea000383ffff */
.L_x_44:
[----:B-1----:R-:W-:-:S07]  /*9c80*/  MOV R0, UR4 ;  /* 0x0000000400007c02 */ /* 0x002fce0008000f00 */
.L_x_148:
[----:B-1----:R1:W3:Y:S02]  /*9c90*/  SYNCS.PHASECHK.TRANS64.TRYWAIT P0, [R0+URZ], R3 ;  /* 0x00000003000075a7 */ /* 0x0022e400080011ff */
[----:B---3--:R-:W-:Y:S05]  /*9ca0*/  @!P0 NANOSLEEP.SYNCS 0x989680 ;  /* 0x009896800000895d */ /* 0x008fea0003900000 */
[----:B------:R-:W3:Y:S02]  /*9cb0*/  @!P0 SYNCS.PHASECHK.TRANS64 P0, [R0+URZ], R3 ;  /* 0x00000003000085a7 */ /* 0x000ee400080010ff */
[----:B---3--:R-:W-:Y:S05]  /*9cc0*/  @!P0 BRA `(.L_x_148) ;  /* 0xfffffffc00f08947 */ /* 0x008fea000383ffff */
[----:B------:R-:W-:Y:S05]  /*9cd0*/  BRA `(.L_x_149) ;  /* 0xffffff8c00787947 */ /* 0x000fea000383ffff */
.L_x_45:
[----:B------:R-:W-:-:S07]  /*9ce0*/  MOV R0, UR5 ;  /* 0x0000000500007c02 */ /* 0x000fce0008000f00 */
.L_x_150:
[----:B-1----:R1:W3:Y:S02]  /*9cf0*/  SYNCS.PHASECHK.TRANS64.TRYWAIT P0, [R0+URZ], R3 ;  /* 0x00000003000075a7 */ /* 0x0022e400080011ff */
[----:B---3--:R-:W-:Y:S05]  /*9d00*/  @!P0 NANOSLEEP.SYNCS 0x989680 ;  /* 0x009896800000895d */ /* 0x008fea0003900000 */
[----:B------:R-:W3:Y:S02]  /*9d10*/  @!P0 SYNCS.PHASECHK.TRANS64 P0, [R0+URZ], R3 ;  /* 0x00000003000085a7 */ /* 0x000ee400080010ff */
[----:B---3--:R-:W-:Y:S05]  /*9d20*/  @!P0 BRA `(.L_x_150) ;  /* 0xfffffffc00f08947 */ /* 0x008fea000383ffff */
[----:B------:R-:W-:Y:S05]  /*9d30*/  BRA `(.L_x_151) ;  /* 0xffffff8c00847947 */ /* 0x000fea000383ffff */
.L_x_46:
[----:B------:R-:W-:-:S07]  /*9d40*/  MOV R0, UR5 ;  /* 0x0000000500007c02 */ /* 0x000fce0008000f00 */
.L_x_152:
[----:B-1----:R1:W3:Y:S02]  /*9d50*/  SYNCS.PHASECHK.TRANS64.TRYWAIT P0, [R0+URZ], R3 ;  /* 0x00000003000075a7 */ /* 0x0022e400080011ff */
[----:B---3--:R-:W-:Y:S05]  /*9d60*/  @!P0 NANOSLEEP.SYNCS 0x989680 ;  /* 0x009896800000895d */ /* 0x008fea0003900000 */
[----:B------:R-:W3:Y:S02]  /*9d70*/  @!P0 SYNCS.PHASECHK.TRANS64 P0, [R0+URZ], R3 ;  /* 0x00000003000085a7 */ /* 0x000ee400080010ff */
[----:B---3--:R-:W-:Y:S05]  /*9d80*/  @!P0 BRA `(.L_x_152) ;  /* 0xfffffffc00f08947 */ /* 0x008fea000383ffff */
[----:B------:R-:W-:Y:S05]  /*9d90*/  BRA `(.L_x_153) ;  /* 0xffffff8c00907947 */ /* 0x000fea000383ffff */
.L_x_47:
[----:B------:R-:W-:-:S07]  /*9da0*/  MOV R0, UR5 ;  /* 0x0000000500007c02 */ /* 0x000fce0008000f00 */
.L_x_154:
[----:B-1----:R1:W3:Y:S02]  /*9db0*/  SYNCS.PHASECHK.TRANS64.TRYWAIT P0, [R0+URZ], R3 ;  /* 0x00000003000075a7 */ /* 0x0022e400080011ff */
[----:B---3--:R-:W-:Y:S05]  /*9dc0*/  @!P0 NANOSLEEP.SYNCS 0x989680 ;  /* 0x009896800000895d */ /* 0x008fea0003900000 */
[----:B------:R-:W3:Y:S02]  /*9dd0*/  @!P0 SYNCS.PHASECHK.TRANS64 P0, [R0+URZ], R3 ;  /* 0x00000003000085a7 */ /* 0x000ee400080010ff */
[----:B---3--:R-:W-:Y:S05]  /*9de0*/  @!P0 BRA `(.L_x_154) ;  /* 0xfffffffc00f08947 */ /* 0x008fea000383ffff */
[----:B------:R-:W-:Y:S05]  /*9df0*/  BRA `(.L_x_155) ;  /* 0xffffff8c009c7947 */ /* 0x000fea000383ffff */
.L_x_48:
[----:B------:R-:W-:-:S07]  /*9e00*/  MOV R0, UR5 ;  /* 0x0000000500007c02 */ /* 0x000fce0008000f00 */
.L_x_156:
[----:B-1----:R1:W3:Y:S02]  /*9e10*/  SYNCS.PHASECHK.TRANS64.TRYWAIT P0, [R0+URZ], R3 ;  /* 0x00000003000075a7 */ /* 0x0022e400080011ff */
[----:B---3--:R-:W-:Y:S05]  /*9e20*/  @!P0 NANOSLEEP.SYNCS 0x989680 ;  /* 0x009896800000895d */ /* 0x008fea0003900000 */
[----:B------:R-:W3:Y:S02]  /*9e30*/  @!P0 SYNCS.PHASECHK.TRANS64 P0, [R0+URZ], R3 ;  /* 0x00000003000085a7 */ /* 0x000ee400080010ff */
[----:B---3--:R-:W-:Y:S05]  /*9e40*/  @!P0 BRA `(.L_x_156) ;  /* 0xfffffffc00f08947 */ /* 0x008fea000383ffff */
[----:B------:R-:W-:Y:S05]  /*9e50*/  BRA `(.L_x_157) ;  /* 0xffffff8c00a87947 */ /* 0x000fea000383ffff */
.L_x_49:
[----:B------:R-:W-:-:S07]  /*9e60*/  MOV R0, UR5 ;  /* 0x0000000500007c02 */ /* 0x000fce0008000f00 */
.L_x_158:
[----:B-1----:R1:W3:Y:S02]  /*9e70*/  SYNCS.PHASECHK.TRANS64.TRYWAIT P0, [R0+URZ], R3 ;  /* 0x00000003000075a7 */ /* 0x0022e400080011ff */
[----:B---3--:R-:W-:Y:S05]  /*9e80*/  @!P0 NANOSLEEP.SYNCS 0x989680 ;  /* 0x009896800000895d */ /* 0x008fea0003900000 */
[----:B------:R-:W3:Y:S02]  /*9e90*/  @!P0 SYNCS.PHASECHK.TRANS64 P0, [R0+URZ], R3 ;  /* 0x00000003000085a7 */ /* 0x000ee400080010ff */
[----:B---3--:R-:W-:Y:S05]  /*9ea0*/  @!P0 BRA `(.L_x_158) ;  /* 0xfffffffc00f08947 */ /* 0x008fea000383ffff */
[----:B------:R-:W-:Y:S05]  /*9eb0*/  BRA `(.L_x_159) ;  /* 0xffffff8c00b47947 */ /* 0x000fea000383ffff */
.L_x_50:
[----:B------:R-:W-:-:S07]  /*9ec0*/  MOV R0, UR5 ;  /* 0x0000000500007c02 */ /* 0x000fce0008000f00 */
.L_x_160:
[----:B-1----:R1:W3:Y:S02]  /*9ed0*/  SYNCS.PHASECHK.TRANS64.TRYWAIT P0, [R0+URZ], R3 ;  /* 0x00000003000075a7 */ /* 0x0022e400080011ff */
[----:B---3--:R-:W-:Y:S05]  /*9ee0*/  @!P0 NANOSLEEP.SYNCS 0x989680 ;  /* 0x009896800000895d */ /* 0x008fea0003900000 */
[----:B------:R-:W3:Y:S02]  /*9ef0*/  @!P0 SYNCS.PHASECHK.TRANS64 P0, [R0+URZ], R3 ;  /* 0x00000003000085a7 */ /* 0x000ee400080010ff */
[----:B---3--:R-:W-:Y:S05]  /*9f00*/  @!P0 BRA `(.L_x_160) ;  /* 0xfffffffc00f08947 */ /* 0x008fea000383ffff */
[----:B------:R-:W-:Y:S05]  /*9f10*/  BRA `(.L_x_161) ;  /* 0xffffff8c00c07947 */ /* 0x000fea000383ffff */
.L_x_51:
[----:B------:R-:W-:-:S07]  /*9f20*/  MOV R0, UR5 ;  /* 0x0000000500007c02 */ /* 0x000fce0008000f00 */
.L_x_162:
[----:B-1----:R1:W3:Y:S02]  /*9f30*/  SYNCS.PHASECHK.TRANS64.TRYWAIT P0, [R0+URZ], R3 ;  /* 0x00000003000075a7 */ /* 0x0022e400080011ff */
[----:B---3--:R-:W-:Y:S05]  /*9f40*/  @!P0 NANOSLEEP.SYNCS 0x989680 ;  /* 0x009896800000895d */ /* 0x008fea0003900000 */
[----:B------:R-:W3:Y:S02]  /*9f50*/  @!P0 SYNCS.PHASECHK.TRANS64 P0, [R0+URZ], R3 ;  /* 0x00000003000085a7 */ /* 0x000ee400080010ff */
[----:B---3--:R-:W-:Y:S05]  /*9f60*/  @!P0 BRA `(.L_x_162) ;  /* 0xfffffffc00f08947 */ /* 0x008fea000383ffff */
[----:B------:R-:W-:Y:S05]  /*9f70*/  BRA `(.L_x_163) ;  /* 0xffffff8c00cc7947 */ /* 0x000fea000383ffff */
.L_x_54:
[----:B--2---:R2:W3:Y:S02]  /*9f80*/  SYNCS.PHASECHK.TRANS64.TRYWAIT P0, [R2+URZ+0x140], R5 ;  /* 0x00014005020075a7 */ /* 0x0044e400080011ff */
[----:B---3--:R-:W-:Y:S05]  /*9f90*/  @!P0 NANOSLEEP.SYNCS 0x989680 ;  /* 0x009896800000895d */ /* 0x008fea0003900000 */
[----:B------:R-:W3:Y:S02]  /*9fa0*/  @!P0 SYNCS.PHASECHK.TRANS64 P0, [R2+URZ+0x140], R5 ;  /* 0x00014005020085a7 */ /* 0x000ee400080010ff */
[----:B---3--:R-:W-:Y:S05]  /*9fb0*/  @!P0 BRA `(.L_x_54) ;  /* 0xfffffffc00f08947 */ /* 0x008fea000383ffff */
[----:B------:R-:W-:Y:S05]  /*9fc0*/  BRA `(.L_x_164) ;  /* 0xffffff9000307947 */ /* 0x000fea000383ffff */
.L_x_55:
[----:B------:R-:W-:-:S07]  /*9fd0*/  MOV R2, UR4 ;  /* 0x0000000400027c02 */ /* 0x000fce0008000f00 */
.L_x_165:
[----:B--2---:R2:W3:Y:S02]  /*9fe0*/  SYNCS.PHASECHK.TRANS64.TRYWAIT P0, [R2+URZ+0xf0], R5 ;  /* 0x0000f005020075a7 */ /* 0x0044e400080011ff */
[----:B---3--:R-:W-:Y:S05]  /*9ff0*/  @!P0 NANOSLEEP.SYNCS 0x989680 ;  /* 0x009896800000895d */ /* 0x008fea0003900000 */
[----:B------:R-:W3:Y:S02]  /*a000*/  @!P0 SYNCS.PHASECHK.TRANS64 P0, [R2+URZ+0xf0], R5 ;  /* 0x0000f005020085a7 */ /* 0x000ee400080010ff */
[----:B---3--:R-:W-:Y:S05]  /*a010*/  @!P0 BRA `(.L_x_165) ;  /* 0xfffffffc00f08947 */ /* 0x008fea000383ffff */
[----:B------:R-:W-:Y:S05]  /*a020*/  BRA `(.L_x_166) ;  /* 0xffffff9000407947 */ /* 0x000fea000383ffff */
.L_x_56:
[----:B--2---:R2:W3:Y:S02]  /*a030*/  SYNCS.PHASECHK.TRANS64.TRYWAIT P1, [R2+URZ+0xe0], R5 ;  /* 0x0000e005020075a7 */ /* 0x0044e400080211ff */
[----:B---3--:R-:W-:Y:S05]  /*a040*/  @!P1 NANOSLEEP.SYNCS 0x989680 ;  /* 0x009896800000995d */ /* 0x008fea0003900000 */
[----:B------:R-:W3:Y:S02]  /*a050*/  @!P1 SYNCS.PHASECHK.TRANS64 P1, [R2+URZ+0xe0], R5 ;  /* 0x0000e005020095a7 */ /* 0x000ee400080210ff */
[----:B---3--:R-:W-:Y:S05]  /*a060*/  @!P1 BRA `(.L_x_56) ;  /* 0xfffffffc00f09947 */ /* 0x008fea000383ffff */
[----:B------:R-:W-:Y:S05]  /*a070*/  BRA `(.L_x_167) ;  /* 0xffffff9000707947 */ /* 0x000fea000383ffff */
.L_x_59:
[----:B------:R-:W-:-:S07]  /*a080*/  MOV R0, UR4 ;  /* 0x0000000400007c02 */ /* 0x000fce0008000f00 */
.L_x_168:
[----:B--2---:R2:W3:Y:S02]  /*a090*/  SYNCS.PHASECHK.TRANS64.TRYWAIT P0, [R0+URZ+0xf0], R3 ;  /* 0x0000f003000075a7 */ /* 0x0044e400080011ff */
[----:B---3--:R-:W-:Y:S05]  /*a0a0*/  @!P0 NANOSLEEP.SYNCS 0x989680 ;  /* 0x009896800000895d */ /* 0x008fea0003900000 */
[----:B------:R-:W3:Y:S02]  /*a0b0*/  @!P0 SYNCS.PHASECHK.TRANS64 P0, [R0+URZ+0xf0], R3 ;  /* 0x0000f003000085a7 */ /* 0x000ee400080010ff */
[----:B---3--:R-:W-:Y:S05]  /*a0c0*/  @!P0 BRA `(.L_x_168) ;  /* 0xfffffffc00f08947 */ /* 0x008fea000383ffff */
[----:B------:R-:W-:Y:S05]  /*a0d0*/  BRA `(.L_x_58) ;  /* 0xffffff9000c47947 */ /* 0x000fea000383ffff */
.L_x_66:
[----:B-1----:R1:W2:Y:S02]  /*a0e0*/  SYNCS.PHASECHK.TRANS64.TRYWAIT P1, [R0+URZ+0xe0], R5 ;  /* 0x0000e005000075a7 */ /* 0x0022a400080211ff */
[----:B--2---:R-:W-:Y:S05]  /*a0f0*/  @!P1 NANOSLEEP.SYNCS 0x989680 ;  /* 0x009896800000995d */ /* 0x004fea0003900000 */
[----:B------:R-:W2:Y:S02]  /*a100*/  @!P1 SYNCS.PHASECHK.TRANS64 P1, [R0+URZ+0xe0], R5 ;  /* 0x0000e005000095a7 */ /* 0x000ea400080210ff */
[----:B--2---:R-:W-:Y:S05]  /*a110*/  @!P1 BRA `(.L_x_66) ;  /* 0xfffffffc00f09947 */ /* 0x004fea000383ffff */
[----:B------:R-:W-:Y:S05]  /*a120*/  BRA `(.L_x_169) ;  /* 0xffffff98002c7947 */ /* 0x000fea000383ffff */
.L_x_67:
[----:B------:R-:W-:-:S07]  /*a130*/  MOV R3, UR23 ;  /* 0x0000001700037c02 */ /* 0x000fce0008000f00 */
.L_x_170:
[----:B-1----:R1:W2:Y:S02]  /*a140*/  SYNCS.PHASECHK.TRANS64.TRYWAIT P0, [R3+URZ+0x120], R0 ;  /* 0x00012000030075a7 */ /* 0x0022a400080011ff */
[----:B--2---:R-:W-:Y:S05]  /*a150*/  @!P0 NANOSLEEP.SYNCS 0x989680 ;  /* 0x009896800000895d */ /* 0x004fea0003900000 */
[----:B------:R-:W2:Y:S02]  /*a160*/  @!P0 SYNCS.PHASECHK.TRANS64 P0, [R3+URZ+0x120], R0 ;  /* 0x00012000030085a7 */ /* 0x000ea400080010ff */
[----:B--2---:R-:W-:Y:S05]  /*a170*/  @!P0 BRA `(.L_x_170) ;  /* 0xfffffffc00f08947 */ /* 0x004fea000383ffff */
[----:B------:R-:W-:Y:S05]  /*a180*/  BRA `(.L_x_171) ;  /* 0xffffff98007c7947 */ /* 0x000fea000383ffff */
.L_x_70:
[----:B------:R-:W-:Y:S07]  /*a190*/  MOV R0, UR5 ;  /* 0x0000000500007c02 */ /* 0x000fee0008000f00 */
.L_x_172:
[----:B-1----:R1:W2:Y:S02]  /*a1a0*/  SYNCS.PHASECHK.TRANS64.TRYWAIT P0, [R0+URZ], R3 ;  /* 0x00000003000075a7 */ /* 0x0022a400080011ff */
[----:B--2---:R-:W-:Y:S05]  /*a1b0*/  @!P0 NANOSLEEP.SYNCS 0x989680 ;  /* 0x009896800000895d */ /* 0x004fea0003900000 */
[----:B------:R-:W2:Y:S02]  /*a1c0*/  @!P0 SYNCS.PHASECHK.TRANS64 P0, [R0+URZ], R3 ;  /* 0x00000003000085a7 */ /* 0x000ea400080010ff */
[----:B--2---:R-:W-:Y:S05]  /*a1d0*/  @!P0 BRA `(.L_x_172) ;  /* 0xfffffffc00f08947 */ /* 0x004fea000383ffff */
[----:B------:R-:W-:Y:S05]  /*a1e0*/  BRA `(.L_x_69) ;  /* 0xffffff9800987947 */ /* 0x000fea000383ffff */
.L_x_73:
[----:B------:R-:W-:-:S07]  /*a1f0*/  MOV R0, UR4 ;  /* 0x0000000400007c02 */ /* 0x000fce0008000f00 */
.L_x_173:
[----:B--2---:R2:W4:Y:S02]  /*a200*/  SYNCS.PHASECHK.TRANS64.TRYWAIT P0, [R0+URZ], R3 ;  /* 0x00000003000075a7 */ /* 0x00452400080011ff */
[----:B----4-:R-:W-:Y:S05]  /*a210*/  @!P0 NANOSLEEP.SYNCS 0x989680 ;  /* 0x009896800000895d */ /* 0x010fea0003900000 */
[----:B------:R-:W4:Y:S02]  /*a220*/  @!P0 SYNCS.PHASECHK.TRANS64 P0, [R0+URZ], R3 ;  /* 0x00000003000085a7 */ /* 0x000f2400080010ff */
[----:B----4-:R-:W-:Y:S05]  /*a230*/  @!P0 BRA `(.L_x_173) ;  /* 0xfffffffc00f08947 */ /* 0x010fea000383ffff */
[----:B------:R-:W-:Y:S05]  /*a240*/  BRA `(.L_x_174) ;  /* 0xffffff9c004c7947 */ /* 0x000fea000383ffff */
.L_x_74:
[----:B------:R-:W-:-:S07]  /*a250*/  MOV R0, UR5 ;  /* 0x0000000500007c02 */ /* 0x000fce0008000f00 */
.L_x_175:
[----:B-1----:R1:W2:Y:S02]  /*a260*/  SYNCS.PHASECHK.TRANS64.TRYWAIT P0, [R0+URZ], R3 ;  /* 0x00000003000075a7 */ /* 0x0022a400080011ff */
[----:B--2---:R-:W-:Y:S05]  /*a270*/  @!P0 NANOSLEEP.SYNCS 0x989680 ;  /* 0x009896800000895d */ /* 0x004fea0003900000 */
[----:B------:R-:W2:Y:S02]  /*a280*/  @!P0 SYNCS.PHASECHK.TRANS64 P0, [R0+URZ], R3 ;  /* 0x00000003000085a7 */ /* 0x000ea400080010ff */
[----:B--2---:R-:W-:Y:S05]  /*a290*/  @!P0 BRA `(.L_x_175) ;  /* 0xfffffffc00f08947 */ /* 0x004fea000383ffff */
[----:B------:R-:W-:Y:S05]  /*a2a0*/  BRA `(.L_x_176) ;  /* 0xffffff9c00587947 */ /* 0x000fea000383ffff */
.L_x_75:
[----:B------:R-:W-:-:S07]  /*a2b0*/  MOV R0, UR5 ;  /* 0x0000000500007c02 */ /* 0x000fce0008000f00 */
.L_x_177:
[----:B-1----:R1:W2:Y:S02]  /*a2c0*/  SYNCS.PHASECHK.TRANS64.TRYWAIT P0, [R0+URZ], R3 ;  /* 0x00000003000075a7 */ /* 0x0022a400080011ff */
[----:B--2---:R-:W-:Y:S05]  /*a2d0*/  @!P0 NANOSLEEP.SYNCS 0x989680 ;  /* 0x009896800000895d */ /* 0x004fea0003900000 */
[----:B------:R-:W2:Y:S02]  /*a2e0*/  @!P0 SYNCS.PHASECHK.TRANS64 P0, [R0+URZ], R3 ;  /* 0x00000003000085a7 */ /* 0x000ea400080010ff */
[----:B--2---:R-:W-:Y:S05]  /*a2f0*/  @!P0 BRA `(.L_x_177) ;  /* 0xfffffffc00f08947 */ /* 0x004fea000383ffff */
[----:B------:R-:W-:Y:S05]  /*a300*/  BRA `(.L_x_178) ;  /* 0xffffff9c00647947 */ /* 0x000fea000383ffff */
.L_x_76:
[----:B------:R-:W-:-:S07]  /*a310*/  MOV R0, UR4 ;  /* 0x0000000400007c02 */ /* 0x000fce0008000f00 */
.L_x_179:
[----:B-1----:R1:W2:Y:S02]  /*a320*/  SYNCS.PHASECHK.TRANS64.TRYWAIT P0, [R0+URZ], R3 ;  /* 0x00000003000075a7 */ /* 0x0022a400080011ff */
[----:B--2---:R-:W-:Y:S05]  /*a330*/  @!P0 NANOSLEEP.SYNCS 0x989680 ;  /* 0x009896800000895d */ /* 0x004fea0003900000 */
[----:B------:R-:W2:Y:S02]  /*a340*/  @!P0 SYNCS.PHASECHK.TRANS64 P0, [R0+URZ], R3 ;  /* 0x00000003000085a7 */ /* 0x000ea400080010ff */
[----:B--2---:R-:W-:Y:S05]  /*a350*/  @!P0 BRA `(.L_x_179) ;  /* 0xfffffffc00f08947 */ /* 0x004fea000383ffff */
[----:B------:R-:W-:Y:S05]  /*a360*/  BRA `(.L_x_180) ;  /* 0xffffff9c00707947 */ /* 0x000fea000383ffff */
.L_x_81:
[----:B--2---:R2:W3:Y:S02]  /*a370*/  SYNCS.PHASECHK.TRANS64.TRYWAIT P0, [R12+URZ+0xe0], R9 ;  /* 0x0000e0090c0075a7 */ /* 0x0044e400080011ff */
[----:B---3--:R-:W-:Y:S05]  /*a380*/  @!P0 NANOSLEEP.SYNCS 0x989680 ;  /* 0x009896800000895d */ /* 0x008fea0003900000 */
[----:B------:R-:W3:Y:S02]  /*a390*/  @!P0 SYNCS.PHASECHK.TRANS64 P0, [R12+URZ+0xe0], R9 ;  /* 0x0000e0090c0085a7 */ /* 0x000ee400080010ff */
[----:B---3--:R-:W-:Y:S05]  /*a3a0*/  @!P0 BRA `(.L_x_81) ;  /* 0xfffffffc00f08947 */ /* 0x008fea000383ffff */
[----:B------:R-:W-:Y:S05]  /*a3b0*/  BRA `(.L_x_181) ;  /* 0xffffffa000a07947 */ /* 0x000fea000383ffff */
.L_x_84:
[----:B------:R-:W-:Y:S07]  /*a3c0*/  MOV R0, UR21 ;  /* 0x0000001500007c02 */ /* 0x000fee0008000f00 */
.L_x_182:
[----:B--2---:R2:W3:Y:S02]  /*a3d0*/  SYNCS.PHASECHK.TRANS64.TRYWAIT P2, [R0+URZ+0xd8], R11 ;  /* 0x0000d80b000075a7 */ /* 0x0044e400080411ff */
[----:B---3--:R-:W-:Y:S05]  /*a3e0*/  @!P2 NANOSLEEP.SYNCS 0x989680 ;  /* 0x009896800000a95d */ /* 0x008fea0003900000 */
[----:B------:R-:W3:Y:S02]  /*a3f0*/  @!P2 SYNCS.PHASECHK.TRANS64 P2, [R0+URZ+0xd8], R11 ;  /* 0x0000d80b0000a5a7 */ /* 0x000ee400080410ff */
[----:B---3--:R-:W-:Y:S05]  /*a400*/  @!P2 BRA `(.L_x_182) ;  /* 0xfffffffc00f0a947 */ /* 0x008fea000383ffff */
[----:B------:R-:W-:Y:S05]  /*a410*/  BRA `(.L_x_83) ;  /* 0xffffffa800087947 */ /* 0x000fea000383ffff */
.L_x_87:
[----:B--2---:R-:W-:Y:S07]  /*a420*/  MOV R0, UR21 ;  /* 0x0000001500007c02 */ /* 0x004fee0008000f00 */
.L_x_183:
[----:B--2---:R2:W3:Y:S02]  /*a430*/  SYNCS.PHASECHK.TRANS64.TRYWAIT P0, [R0+URZ+0xb0], R9 ;  /* 0x0000b009000075a7 */ /* 0x0044e400080011ff */
[----:B---3--:R-:W-:Y:S05]  /*a440*/  @!P0 NANOSLEEP.SYNCS 0x989680 ;  /* 0x009896800000895d */ /* 0x008fea0003900000 */
[----:B------:R-:W3:Y:S02]  /*a450*/  @!P0 SYNCS.PHASECHK.TRANS64 P0, [R0+URZ+0xb0], R9 ;  /* 0x0000b009000085a7 */ /* 0x000ee400080010ff */
[----:B---3--:R-:W-:Y:S05]  /*a460*/  @!P0 BRA `(.L_x_183) ;  /* 0xfffffffc00f08947 */ /* 0x008fea000383ffff */
[----:B------:R-:W-:Y:S05]  /*a470*/  BRA `(.L_x_184) ;  /* 0xffffffa800647947 */ /* 0x000fea000383ffff */
.L_x_88:
[----:B------:R-:W-:Y:S07]  /*a480*/  MOV R0, UR21 ;  /* 0x0000001500007c02 */ /* 0x000fee0008000f00 */
.L_x_185:
[----:B--2---:R2:W3:Y:S02]  /*a490*/  SYNCS.PHASECHK.TRANS64.TRYWAIT P0, [R0+URZ+0xb8], R9 ;  /* 0x0000b809000075a7 */ /* 0x0044e400080011ff */
[----:B---3--:R-:W-:Y:S05]  /*a4a0*/  @!P0 NANOSLEEP.SYNCS 0x989680 ;  /* 0x009896800000895d */ /* 0x008fea0003900000 */
[----:B------:R-:W3:Y:S02]  /*a4b0*/  @!P0 SYNCS.PHASECHK.TRANS64 P0, [R0+URZ+0xb8], R9 ;  /* 0x0000b809000085a7 */ /* 0x000ee400080010ff */
[----:B---3--:R-:W-:Y:S05]  /*a4c0*/  @!P0 BRA `(.L_x_185) ;  /* 0xfffffffc00f08947 */ /* 0x008fea000383ffff */
[----:B------:R-:W-:Y:S05]  /*a4d0*/  BRA `(.L_x_186) ;  /* 0xffffffa8009c7947 */ /* 0x000fea000383ffff */
.L_x_89:
[----:B------:R-:W-:Y:S07]  /*a4e0*/  MOV R0, UR21 ;  /* 0x0000001500007c02 */ /* 0x000fee0008000f00 */
.L_x_187:
[----:B--2---:R2:W3:Y:S02]  /*a4f0*/  SYNCS.PHASECHK.TRANS64.TRYWAIT P0, [R0+URZ+0xc0], R9 ;  /* 0x0000c009000075a7 */ /* 0x0044e400080011ff */
[----:B---3--:R-:W-:Y:S05]  /*a500*/  @!P0 NANOSLEEP.SYNCS 0x989680 ;  /* 0x009896800000895d */ /* 0x008fea0003900000 */
[----:B------:R-:W3:Y:S02]  /*a510*/  @!P0 SYNCS.PHASECHK.TRANS64 P0, [R0+URZ+0xc0], R9 ;  /* 0x0000c009000085a7 */ /* 0x000ee400080010ff */
[----:B---3--:R-:W-:Y:S05]  /*a520*/  @!P0 BRA `(.L_x_187) ;  /* 0xfffffffc00f08947 */ /* 0x008fea000383ffff */
[----:B------:R-:W-:Y:S05]  /*a530*/  BRA `(.L_x_188) ;  /* 0xffffffa800e07947 */ /* 0x000fea000383ffff */
.L_x_90:
[----:B------:R-:W-:Y:S07]  /*a540*/  MOV R0, UR21 ;  /* 0x0000001500007c02 */ /* 0x000fee0008000f00 */
.L_x_189:
[----:B--2---:R2:W3:Y:S02]  /*a550*/  SYNCS.PHASECHK.TRANS64.TRYWAIT P0, [R0+URZ+0xc8], R9 ;  /* 0x0000c809000075a7 */ /* 0x0044e400080011ff */
[----:B---3--:R-:W-:Y:S05]  /*a560*/  @!P0 NANOSLEEP.SYNCS 0x989680 ;  /* 0x009896800000895d */ /* 0x008fea0003900000 */
[----:B------:R-:W3:Y:S02]  /*a570*/  @!P0 SYNCS.PHASECHK.TRANS64 P0, [R0+URZ+0xc8], R9 ;  /* 0x0000c809000085a7 */ /* 0x000ee400080010ff */
[----:B---3--:R-:W-:Y:S05]  /*a580*/  @!P0 BRA `(.L_x_189) ;  /* 0xfffffffc00f08947 */ /* 0x008fea000383ffff */
[----:B------:R-:W-:Y:S05]  /*a590*/  BRA `(.L_x_190) ;  /* 0xffffffac00207947 */ /* 0x000fea000383ffff */
.L_x_92:
[----:B------:R-:W-:-:S07]  /*a5a0*/  MOV R0, UR21 ;  /* 0x0000001500007c02 */ /* 0x000fce0008000f00 */
.L_x_191:
[----:B---3--:R3:W4:Y:S02]  /*a5b0*/  SYNCS.PHASECHK.TRANS64.TRYWAIT P0, [R0+URZ+0xb0], R3 ;  /* 0x0000b003000075a7 */ /* 0x00872400080011ff */
[----:B----4-:R-:W-:Y:S05]  /*a5c0*/  @!P0 NANOSLEEP.SYNCS 0x989680 ;  /* 0x009896800000895d */ /* 0x010fea0003900000 */
[----:B------:R-:W4:Y:S02]  /*a5d0*/  @!P0 SYNCS.PHASECHK.TRANS64 P0, [R0+URZ+0xb0], R3 ;  /* 0x0000b003000085a7 */ /* 0x000f2400080010ff */
[----:B----4-:R-:W-:Y:S05]  /*a5e0*/  @!P0 BRA `(.L_x_191) ;  /* 0xfffffffc00f08947 */ /* 0x010fea000383ffff */
[----:B------:R-:W-:Y:S05]  /*a5f0*/  BRA `(.L_x_192) ;  /* 0xffffffac00987947 */ /* 0x000fea000383ffff */
.L_x_93:
[----:B---3--:R-:W-:-:S07]  /*a600*/  MOV R0, UR21 ;  /* 0x0000001500007c02 */ /* 0x008fce0008000f00 */
.L_x_193:
[----:B---3--:R3:W4:Y:S02]  /*a610*/  SYNCS.PHASECHK.TRANS64.TRYWAIT P0, [R0+URZ+0xb8], R3 ;  /* 0x0000b803000075a7 */ /* 0x00872400080011ff */
[----:B----4-:R-:W-:Y:S05]  /*a620*/  @!P0 NANOSLEEP.SYNCS 0x989680 ;  /* 0x009896800000895d */ /* 0x010fea0003900000 */
[----:B------:R-:W4:Y:S02]  /*a630*/  @!P0 SYNCS.PHASECHK.TRANS64 P0, [R0+URZ+0xb8], R3 ;  /* 0x0000b803000085a7 */ /* 0x000f2400080010ff */
[----:B----4-:R-:W-:Y:S05]  /*a640*/  @!P0 BRA `(.L_x_193) ;  /* 0xfffffffc00f08947 */ /* 0x010fea000383ffff */
[----:B------:R-:W-:Y:S05]  /*a650*/  BRA `(.L_x_194) ;  /* 0xffffffac00887947 */ /* 0x000fea000383ffff */
.L_x_94:
[----:B---3--:R-:W-:-:S07]  /*a660*/  MOV R0, UR21 ;  /* 0x0000001500007c02 */ /* 0x008fce0008000f00 */
.L_x_195:
[----:B---3--:R3:W4:Y:S02]  /*a670*/  SYNCS.PHASECHK.TRANS64.TRYWAIT P0, [R0+URZ+0xc0], R3 ;  /* 0x0000c003000075a7 */ /* 0x00872400080011ff */
[----:B----4-:R-:W-:Y:S05]  /*a680*/  @!P0 NANOSLEEP.SYNCS 0x989680 ;  /* 0x009896800000895d */ /* 0x010fea0003900000 */
[----:B------:R-:W4:Y:S02]  /*a690*/  @!P0 SYNCS.PHASECHK.TRANS64 P0, [R0+URZ+0xc0], R3 ;  /* 0x0000c003000085a7 */ /* 0x000f2400080010ff */
[----:B----4-:R-:W-:Y:S05]  /*a6a0*/  @!P0 BRA `(.L_x_195) ;  /* 0xfffffffc00f08947 */ /* 0x010fea000383ffff */
[----:B------:R-:W-:Y:S05]  /*a6b0*/  BRA `(.L_x_196) ;  /* 0xffffffac00787947 */ /* 0x000fea000383ffff */
.L_x_96:
[----:B-1----:R1:W2:Y:S02]  /*a6c0*/  SYNCS.PHASECHK.TRANS64.TRYWAIT P0, [R3+URZ+0xe0], R0 ;  /* 0x0000e000030075a7 */ /* 0x0022a400080011ff */
[----:B--2---:R-:W-:Y:S05]  /*a6d0*/  @!P0 NANOSLEEP.SYNCS 0x989680 ;  /* 0x009896800000895d */ /* 0x004fea0003900000 */
[----:B------:R-:W2:Y:S02]  /*a6e0*/  @!P0 SYNCS.PHASECHK.TRANS64 P0, [R3+URZ+0xe0], R0 ;  /* 0x0000e000030085a7 */ /* 0x000ea400080010ff */
[----:B--2---:R-:W-:Y:S05]  /*a6f0*/  @!P0 BRA `(.L_x_96) ;  /* 0xfffffffc00f08947 */ /* 0x004fea000383ffff */
[----:B------:R-:W-:Y:S05]  /*a700*/  BRA `(.L_x_197) ;  /* 0xffffffb000447947 */ /* 0x000fea000383ffff */
.L_x_107:
[----:B-1----:R-:W-:Y:S04]  /*a710*/  MOV R0, UR44 ;  /* 0x0000002c00007c02 */ /* 0x002fe80008000f00 */
[----:B------:R1:W2:Y:S03]  /*a720*/  SYNCS.PHASECHK.TRANS64.TRYWAIT P1, [R0+URZ+0x90], R5 ;  /* 0x00009005000075a7 */ /* 0x0002a600080211ff */
[----:B--2---:R-:W-:Y:S05]  /*a730*/  @!P1 NANOSLEEP.SYNCS 0x989680 ;  /* 0x009896800000995d */ /* 0x004fea0003900000 */
[----:B------:R-:W2:Y:S02]  /*a740*/  @!P1 SYNCS.PHASECHK.TRANS64 P1, [R0+URZ+0x90], R5 ;  /* 0x00009005000095a7 */ /* 0x000ea400080210ff */
[----:B--2---:R-:W-:Y:S05]  /*a750*/  @!P1 BRA `(.L_x_107) ;  /* 0xfffffffc00ec9947 */ /* 0x004fea000383ffff */
[----:B------:R-:W-:Y:S05]  /*a760*/  BRA `(.L_x_106) ;  /* 0xffffffbc00d87947 */ /* 0x000fea000383ffff */
.L_x_109:
[----:B-1----:R1:W4:Y:S02]  /*a770*/  SYNCS.PHASECHK.TRANS64.TRYWAIT P0, [R98+URZ+0x100], R3 ;  /* 0x00010003620075a7 */ /* 0x00232400080011ff */
[----:B----4-:R-:W-:Y:S05]  /*a780*/  @!P0 NANOSLEEP.SYNCS 0x989680 ;  /* 0x009896800000895d */ /* 0x010fea0003900000 */
[----:B------:R-:W4:Y:S02]  /*a790*/  @!P0 SYNCS.PHASECHK.TRANS64 P0, [R98+URZ+0x100], R3 ;  /* 0x00010003620085a7 */ /* 0x000f2400080010ff */
[----:B----4-:R-:W-:Y:S05]  /*a7a0*/  @!P0 BRA `(.L_x_109) ;  /* 0xfffffffc00f08947 */ /* 0x010fea000383ffff */
[----:B------:R-:W-:Y:S05]  /*a7b0*/  BRA `(.L_x_108) ;  /* 0xffffffc000047947 */ /* 0x000fea000383ffff */
.L_x_118:
[----:B--2---:R2:W3:Y:S02]  /*a7c0*/  SYNCS.PHASECHK.TRANS64.TRYWAIT P0, [R3+URZ+0x90], R0 ;  /* 0x00009000030075a7 */ /* 0x0044e400080011ff */
[----:B---3--:R-:W-:Y:S05]  /*a7d0*/  @!P0 NANOSLEEP.SYNCS 0x989680 ;  /* 0x009896800000895d */ /* 0x008fea0003900000 */
[----:B------:R-:W3:Y:S02]  /*a7e0*/  @!P0 SYNCS.PHASECHK.TRANS64 P0, [R3+URZ+0x90], R0 ;  /* 0x00009000030085a7 */ /* 0x000ee400080010ff */
[----:B---3--:R-:W-:Y:S05]  /*a7f0*/  @!P0 BRA `(.L_x_118) ;  /* 0xfffffffc00f08947 */ /* 0x008fea000383ffff */
[----:B------:R-:W-:Y:S05]  /*a800*/  BRA `(.L_x_117) ;  /* 0xffffffc800e87947 */ /* 0x000fea000383ffff */
.L_x_126:
[----:B-1----:R1:W3:Y:S02]  /*a810*/  SYNCS.PHASECHK.TRANS64.TRYWAIT P0, [R63+URZ+0x90], R4 ;  /* 0x000090043f0075a7 */ /* 0x0022e400080011ff */
[----:B---3--:R-:W-:Y:S05]  /*a820*/  @!P0 NANOSLEEP.SYNCS 0x989680 ;  /* 0x009896800000895d */ /* 0x008fea0003900000 */
[----:B------:R-:W3:Y:S02]  /*a830*/  @!P0 SYNCS.PHASECHK.TRANS64 P0, [R63+URZ+0x90], R4 ;  /* 0x000090043f0085a7 */ /* 0x000ee400080010ff */
[----:B---3--:R-:W-:Y:S05]  /*a840*/  @!P0 BRA `(.L_x_126) ;  /* 0xfffffffc00f08947 */ /* 0x008fea000383ffff */
[----:B------:R-:W-:Y:S05]  /*a850*/  BRA `(.L_x_125) ;  /* 0xffffffd400f07947 */ /* 0x000fea000383ffff */
.L_x_134:
[----:B-1----:R1:W3:Y:S02]  /*a860*/  SYNCS.PHASECHK.TRANS64.TRYWAIT P0, [R108+URZ+0x90], R3 ;  /* 0x000090036c0075a7 */ /* 0x0022e400080011ff */
[----:B---3--:R-:W-:Y:S05]  /*a870*/  @!P0 NANOSLEEP.SYNCS 0x989680 ;  /* 0x009896800000895d */ /* 0x008fea0003900000 */
[----:B------:R-:W3:Y:S02]  /*a880*/  @!P0 SYNCS.PHASECHK.TRANS64 P0, [R108+URZ+0x90], R3 ;  /* 0x000090036c0085a7 */ /* 0x000ee400080010ff */
[----:B---3--:R-:W-:Y:S05]  /*a890*/  @!P0 BRA `(.L_x_134) ;  /* 0xfffffffc00f08947 */ /* 0x008fea000383ffff */
[----:B------:R-:W-:Y:S05]  /*a8a0*/  BRA `(.L_x_133) ;  /* 0xffffffe000f47947 */ /* 0x000fea000383ffff */
        .weak           $__internal_0_$__cuda_sm10x_tcgen05_guardrail_trap_col_being_dealloced_not_returned_by_alloc
        .type           $__internal_0_$__cuda_sm10x_tcgen05_guardrail_trap_col_being_dealloced_not_returned_by_alloc,@function
        .size           $__internal_0_$__cuda_sm10x_tcgen05_guardrail_trap_col_being_dealloced_not_returned_by_alloc,($__internal_1_$__cuda_sm10x_tcgen05_guardrail_trap_phase_invalid_during_alloc - $__internal_0_$__cuda_sm10x_tcgen05_guardrail_trap_col_being_dealloced_not_returned_by_alloc)
$__internal_0_$__cuda_sm10x_tcgen05_guardrail_trap_col_being_dealloced_not_returned_by_alloc:
[----:B------:R-:W-:Y:S05]  /*a8b0*/  BPT.TRAP 0x1 ;  /* 0x000000040000795c */ /* 0x000fea0000300000 */
[----:B------:R-:W-:-:S04]  /*a8c0*/  HFMA2 R3, -RZ, RZ, 0, 0 ;  /* 0x00000000ff037431 */ /* 0x000fc800000001ff */
[----:B------:R-:W-:Y:S05]  /*a8d0*/  RET.REL.NODEC R2 `(_ZN7cutlass13device_kernelINS_4gemm6kernel13GemmUniversalIN4cute5tupleIJiiiiEEENS1_10collective13CollectiveMmaINS1_35MainloopSm100TmaUmmaWarpSpecializedILi9ELi2ELi4ENS5_IJNS4_1CILi4EEENSA_ILi2EEENSA_ILi1EEEEEEEENS5_IJNSA_ILi64EEENSA_ILi256EEENSA_ILi32EEEEEENS_10bfloat16_tENS5_IJlSD_lEEESK_SL_NS4_8TiledMMAINS4_8MMA_AtomIJNS4_20SM100_MMA_F16BF16_SSISK_SK_fLi64ELi256ELNS4_4UMMA5MajorE0ELSQ_0ELNSP_7ScaleInE0ELSR_0EEEEEENS4_6LayoutINS5_IJSD_SD_SD_EEENS5_IJNSA_ILi0EEESW_SW_EEEEENS5_IJNS4_10UnderscoreESZ_SZ_EEEEENS4_23SM90_TMA_LOAD_MULTICASTENS4_14ComposedLayoutINS4_7SwizzleILi2ELi4ELi3EEENS4_18smem_ptr_flag_bitsILi16EEENSU_INS5_IJNSA_ILi8EEESI_EEENS5_IJSI_SD_EEEEEEEvNS4_8identityES12_S1C_vS1D_EENS_8epilogue10collective18CollectiveEpilogueINS1F_23Sm100TmaWarpSpecializedILi4ELi2ELi32ELb1ELb0EEEJSJ_NS5_IJNSU_ISG_SD_EES1K_EEESK_SL_SK_SL_NS1F_6fusion15FusionCallbacksIS1J_NS1M_17LinearCombinationISK_fSK_fLNS_15FloatRoundStyleE2EEESJ_S1L_JEEENS4_5SM1004TMEM4LOAD26SM100_TMEM_LOAD_16dp256b8xENS4_13SM90_TMA_LOADENS13_INS14_ILi3ELi4ELi3EEES17_NSU_INS5_IJS18_SG_EEENS5_IJSG_SD_EEEEEEENS4_17SM75_U32x4_LDSM_NENS4_14SM90_TMA_STOREES21_NS4_17SM90_U32x4_STSM_NENS4_39AutoVectorizingCopyWithAssumedAlignmentILi128EEEEEEvvEEEEvNT_6ParamsE) ;  /* 0xffffff5402c87950 */ /* 0x000fea0003c3ffff */
        .weak           $__internal_1_$__cuda_sm10x_tcgen05_guardrail_trap_phase_invalid_during_alloc
        .type           $__internal_1_$__cuda_sm10x_tcgen05_guardrail_trap_phase_invalid_during_alloc,@function
        .size           $__internal_1_$__cuda_sm10x_tcgen05_guardrail_trap_phase_invalid_during_alloc,($__internal_2_$__cuda_sm10x_tcgen05_guardrail_trap_unallocated_columns_being_dealloced - $__internal_1_$__cuda_sm10x_tcgen05_guardrail_trap_phase_invalid_during_alloc)
$__internal_1_$__cuda_sm10x_tcgen05_guardrail_trap_phase_invalid_during_alloc:
[----:B------:R-:W-:Y:S05]  /*a8e0*/  BPT.TRAP 0x1 ;  /* 0x000000040000795c */ /* 0x000fea0000300000 */
[----:B------:R-:W-:-:S04]  /*a8f0*/  MOV R5, 0x0 ;  /* 0x0000000000057802 */ /* 0x000fc80000000f00 */
[----:B------:R-:W-:Y:S05]  /*a900*/  RET.REL.NODEC R4 `(_ZN7cutlass13device_kernelINS_4gemm6kernel13GemmUniversalIN4cute5tupleIJiiiiEEENS1_10collective13CollectiveMmaINS1_35MainloopSm100TmaUmmaWarpSpecializedILi9ELi2ELi4ENS5_IJNS4_1CILi4EEENSA_ILi2EEENSA_ILi1EEEEEEEENS5_IJNSA_ILi64EEENSA_ILi256EEENSA_ILi32EEEEEENS_10bfloat16_tENS5_IJlSD_lEEESK_SL_NS4_8TiledMMAINS4_8MMA_AtomIJNS4_20SM100_MMA_F16BF16_SSISK_SK_fLi64ELi256ELNS4_4UMMA5MajorE0ELSQ_0ELNSP_7ScaleInE0ELSR_0EEEEEENS4_6LayoutINS5_IJSD_SD_SD_EEENS5_IJNSA_ILi0EEESW_SW_EEEEENS5_IJNS4_10UnderscoreESZ_SZ_EEEEENS4_23SM90_TMA_LOAD_MULTICASTENS4_14ComposedLayoutINS4_7SwizzleILi2ELi4ELi3EEENS4_18smem_ptr_flag_bitsILi16EEENSU_INS5_IJNSA_ILi8EEESI_EEENS5_IJSI_SD_EEEEEEEvNS4_8identityES12_S1C_vS1D_EENS_8epilogue10collective18CollectiveEpilogueINS1F_23Sm100TmaWarpSpecializedILi4ELi2ELi32ELb1ELb0EEEJSJ_NS5_IJNSU_ISG_SD_EES1K_EEESK_SL_SK_SL_NS1F_6fusion15FusionCallbacksIS1J_NS1M_17LinearCombinationISK_fSK_fLNS_15FloatRoundStyleE2EEESJ_S1L_JEEENS4_5SM1004TMEM4LOAD26SM100_TMEM_LOAD_16dp256b8xENS4_13SM90_TMA_LOADENS13_INS14_ILi3ELi4ELi3EEES17_NSU_INS5_IJS18_SG_EEENS5_IJSG_SD_EEEEEEENS4_17SM75_U32x4_LDSM_NENS4_14SM90_TMA_STOREES21_NS4_17SM90_U32x4_STSM_NENS4_39AutoVectorizingCopyWithAssumedAlignmentILi128EEEEEEvvEEEEvNT_6ParamsE) ;  /* 0xffffff5404bc7950 */ /* 0x000fea0003c3ffff */
        .weak           $__internal_2_$__cuda_sm10x_tcgen05_guardrail_trap_unallocated_columns_being_dealloced
        .type           $__internal_2_$__cuda_sm10x_tcgen05_guardrail_trap_unallocated_columns_being_dealloced,@function
        .size           $__internal_2_$__cuda_sm10x_tcgen05_guardrail_trap_unallocated_columns_being_dealloced,(.L_x_199 - $__internal_2_$__cuda_sm10x_tcgen05_guardrail_trap_unallocated_columns_being_dealloced)
$__internal_2_$__cuda_sm10x_tcgen05_guardrail_trap_unallocated_columns_being_dealloced:
[----:B------:R-:W-:Y:S05]  /*a910*/  BPT.TRAP 0x1 ;  /* 0x000000040000795c */ /* 0x000fea0000300000 */
[----:B------:R-:W-:-:S04]  /*a920*/  HFMA2 R3, -RZ, RZ, 0, 0 ;  /* 0x00000000ff037431 */ /* 0x000fc800000001ff */
[----:B------:R-:W-:Y:S05]  /*a930*/  RET.REL.NODEC R2 `(_ZN7cutlass13device_kernelINS_4gemm6kernel13GemmUniversalIN4cute5tupleIJiiiiEEENS1_10collective13CollectiveMmaINS1_35MainloopSm100TmaUmmaWarpSpecializedILi9ELi2ELi4ENS5_IJNS4_1CILi4EEENSA_ILi2EEENSA_ILi1EEEEEEEENS5_IJNSA_ILi64EEENSA_ILi256EEENSA_ILi32EEEEEENS_10bfloat16_tENS5_IJlSD_lEEESK_SL_NS4_8TiledMMAINS4_8MMA_AtomIJNS4_20SM100_MMA_F16BF16_SSISK_SK_fLi64ELi256ELNS4_4UMMA5MajorE0ELSQ_0ELNSP_7ScaleInE0ELSR_0EEEEEENS4_6LayoutINS5_IJSD_SD_SD_EEENS5_IJNSA_ILi0EEESW_SW_EEEEENS5_IJNS4_10UnderscoreESZ_SZ_EEEEENS4_23SM90_TMA_LOAD_MULTICASTENS4_14ComposedLayoutINS4_7SwizzleILi2ELi4ELi3EEENS4_18smem_ptr_flag_bitsILi16EEENSU_INS5_IJNSA_ILi8EEESI_EEENS5_IJSI_SD_EEEEEEEvNS4_8identityES12_S1C_vS1D_EENS_8epilogue10collective18CollectiveEpilogueINS1F_23Sm100TmaWarpSpecializedILi4ELi2ELi32ELb1ELb0EEEJSJ_NS5_IJNSU_ISG_SD_EES1K_EEESK_SL_SK_SL_NS1F_6fusion15FusionCallbacksIS1J_NS1M_17LinearCombinationISK_fSK_fLNS_15FloatRoundStyleE2EEESJ_S1L_JEEENS4_5SM1004TMEM4LOAD26SM100_TMEM_LOAD_16dp256b8xENS4_13SM90_TMA_LOADENS13_INS14_ILi3ELi4ELi3EEES17_NSU_INS5_IJS18_SG_EEENS5_IJSG_SD_EEEEEEENS4_17SM75_U32x4_LDSM_NENS4_14SM90_TMA_STOREES21_NS4_17SM90_U32x4_STSM_NENS4_39AutoVectorizingCopyWithAssumedAlignmentILi128EEEEEEvvEEEEvNT_6ParamsE) ;  /* 0xffffff5402b07950 */ /* 0x000fea0003c3ffff */
.L_x_198:
[----:B------:R-:W-:-:S00]  /*a940*/  BRA `(.L_x_198) ;  /* 0xfffffffc00fc7947 */ /* 0x000fc0000383ffff */
[----:B------:R-:W-:-:S00]  /*a950*/  NOP ;  /* 0x0000000000007918 */ /* 0x000fc00000000000 */
        /* <DEDUP_REMOVED lines=10> */
.L_x_199:


//--------------------- .nv.global.init           --------------------------
	.section	.nv.global.init,"aw",@progbits
.nv.global.init:
	.type		$str$27,@object
	.size		$str$27,($str$28 - $str$27)
$str$27:
        /*0000*/ 	.byte	0x28, 0x61, 0x64, 0x64, 0x72, 0x65, 0x73, 0x73, 0x20, 0x26, 0x20, 0x6d, 0x61, 0x73, 0x6b, 0x29
        /*0010*/ 	.byte	0x20, 0x3d, 0x3d, 0x20, 0x30, 0x00
	.type		$str$28,@object
	.size		$str$28,($str$26 - $str$28)
$str$28:
        /*0016*/ 	.byte	0x2f, 0x74, 0x6d, 0x70, 0x2f, 0x63, 0x75, 0x74, 0x6c, 0x61, 0x73, 0x73, 0x5f, 0x73, 0x77, 0x65
        /*0026*/ 	.byte	0x65, 0x70, 0x5f, 0x73, 0x72, 0x63, 0x2f, 0x69, 0x6e, 0x63, 0x6c, 0x75, 0x64, 0x65, 0x2f, 0x63
        /*0036*/ 	.byte	0x75, 0x74, 0x65, 0x2f, 0x70, 0x6f, 0x69, 0x6e, 0x74, 0x65, 0x72, 0x5f, 0x66, 0x6c, 0x61, 0x67
        /*0046*/ 	.byte	0x67, 0x65, 0x64, 0x2e, 0x68, 0x70, 0x70, 0x00
	.type		$str$26,@object
	.size		$str$26,($str$25 - $str$26)
$str$26:
        /*004e*/ 	.byte	0x2f, 0x74, 0x6d, 0x70, 0x2f, 0x63, 0x75, 0x74, 0x6c, 0x61, 0x73, 0x73, 0x5f, 0x73, 0x77, 0x65
        /*005e*/ 	.byte	0x65, 0x70, 0x5f, 0x73, 0x72, 0x63, 0x2f, 0x69, 0x6e, 0x63, 0x6c, 0x75, 0x64, 0x65, 0x2f, 0x63
        /*006e*/ 	.byte	0x75, 0x74, 0x65, 0x2f, 0x61, 0x74, 0x6f, 0x6d, 0x2f, 0x63, 0x6f, 0x70, 0x79, 0x5f, 0x74, 0x72
        /*007e*/ 	.byte	0x61, 0x69, 0x74, 0x73, 0x5f, 0x73, 0x6d, 0x31, 0x30, 0x30, 0x2e, 0x68, 0x70, 0x70, 0x00
	.type		$str$25,@object
	.size		$str$25,(__unnamed_1 - $str$25)
$str$25:
        /*008d*/ 	.byte	0x28, 0x28, 0x75, 0x69, 0x6e, 0x74, 0x33, 0x32, 0x5f, 0x74, 0x28, 0x74, 0x68, 0x72, 0x65, 0x61
        /*009d*/ 	.byte	0x64, 0x49, 0x64, 0x78, 0x2e, 0x78, 0x29, 0x20, 0x2f, 0x20, 0x33, 0x32, 0x29, 0x20, 0x25, 0x20
        /*00ad*/ 	.byte	0x34, 0x29, 0x20, 0x3d, 0x3d, 0x20, 0x28, 0x28, 0x28, 0x74, 0x6d, 0x65, 0x6d, 0x5f, 0x61, 0x64
        /*00bd*/ 	.byte	0x64, 0x72, 0x20, 0x3e, 0x3e, 0x20, 0x31, 0x36, 0x29, 0x20, 0x2f, 0x20, 0x33, 0x32, 0x29, 0x20
        /*00cd*/ 	.byte	0x25, 0x20, 0x34, 0x29, 0x00
	.type		__unnamed_1,@object
	.size		__unnamed_1,(__unnamed_2 - __unnamed_1)
__unnamed_1:
        /*00d2*/ 	.byte	0x61, 0x75, 0x74, 0x6f, 0x20, 0x63, 0x75, 0x74, 0x65, 0x3a, 0x3a, 0x61, 0x73, 0x5f, 0x70, 0x6f
        /* <DEDUP_REMOVED lines=24> */
        /*0262*/ 	.byte	0x30, 0x39, 0x36, 0x3e, 0x3e, 0x3e, 0x3e, 0x5d, 0x00
	.type		__unnamed_2,@object
	.size		__unnamed_2,(.L_2 - __unnamed_2)
__unnamed_2:
        /* <DEDUP_REMOVED lines=46> */
        /*054b*/ 	.byte	0x75, 0x74, 0x65, 0x3a, 0x3a, 0x43, 0x3c, 0x30, 0x3e, 0x3e, 0x3e, 0x3e, 0x5d, 0x00
.L_2:


//--------------------- .nv.shared._ZN7cutlass13device_kernelINS_4gemm6kernel13GemmUniversalIN4cute5tupleIJiiiiEEENS1_10collective13CollectiveMmaINS1_35MainloopSm100TmaUmmaWarpSpecializedILi9ELi2ELi4ENS5_IJNS4_1CILi4EEENSA_ILi2EEENSA_ILi1EEEEEEEENS5_IJNSA_ILi64EEENSA_ILi256EEENSA_ILi32EEEEEENS_10bfloat16_tENS5_IJlSD_lEEESK_SL_NS4_8TiledMMAINS4_8MMA_AtomIJNS4_20SM100_MMA_F16BF16_SSISK_SK_fLi64ELi256ELNS4_4UMMA5MajorE0ELSQ_0ELNSP_7ScaleInE0ELSR_0EEEEEENS4_6LayoutINS5_IJSD_SD_SD_EEENS5_IJNSA_ILi0EEESW_SW_EEEEENS5_IJNS4_10UnderscoreESZ_SZ_EEEEENS4_23SM90_TMA_LOAD_MULTICASTENS4_14ComposedLayoutINS4_7SwizzleILi2ELi4ELi3EEENS4_18smem_ptr_flag_bitsILi16EEENSU_INS5_IJNSA_ILi8EEESI_EEENS5_IJSI_SD_EEEEEEEvNS4_8identityES12_S1C_vS1D_EENS_8epilogue10collective18CollectiveEpilogueINS1F_23Sm100TmaWarpSpecializedILi4ELi2ELi32ELb1ELb0EEEJSJ_NS5_IJNSU_ISG_SD_EES1K_EEESK_SL_SK_SL_NS1F_6fusion15FusionCallbacksIS1J_NS1M_17LinearCombinationISK_fSK_fLNS_15FloatRoundStyleE2EEESJ_S1L_JEEENS4_5SM1004TMEM4LOAD26SM100_TMEM_LOAD_16dp256b8xENS4_13SM90_TMA_LOADENS13_INS14_ILi3ELi4ELi3EEES17_NSU_INS5_IJS18_SG_EEENS5_IJSG_SD_EEEEEEENS4_17SM75_U32x4_LDSM_NENS4_14SM90_TMA_STOREES21_NS4_17SM90_U32x4_STSM_NENS4_39AutoVectorizingCopyWithAssumedAlignmentILi128EEEEEEvvEEEEvNT_6ParamsE --------------------------
	.section	.nv.shared._ZN7cutlass13device_kernelINS_4gemm6kernel13GemmUniversalIN4cute5tupleIJiiiiEEENS1_10collective13CollectiveMmaINS1_35MainloopSm100TmaUmmaWarpSpecializedILi9ELi2ELi4ENS5_IJNS4_1CILi4EEENSA_ILi2EEENSA_ILi1EEEEEEEENS5_IJNSA_ILi64EEENSA_ILi256EEENSA_ILi32EEEEEENS_10bfloat16_tENS5_IJlSD_lEEESK_SL_NS4_8TiledMMAINS4_8MMA_AtomIJNS4_20SM100_MMA_F16BF16_SSISK_SK_fLi64ELi256ELNS4_4UMMA5MajorE0ELSQ_0ELNSP_7ScaleInE0ELSR_0EEEEEENS4_6LayoutINS5_IJSD_SD_SD_EEENS5_IJNSA_ILi0EEESW_SW_EEEEENS5_IJNS4_10UnderscoreESZ_SZ_EEEEENS4_23SM90_TMA_LOAD_MULTICASTENS4_14ComposedLayoutINS4_7SwizzleILi2ELi4ELi3EEENS4_18smem_ptr_flag_bitsILi16EEENSU_INS5_IJNSA_ILi8EEESI_EEENS5_IJSI_SD_EEEEEEEvNS4_8identityES12_S1C_vS1D_EENS_8epilogue10collective18CollectiveEpilogueINS1F_23Sm100TmaWarpSpecializedILi4ELi2ELi32ELb1ELb0EEEJSJ_NS5_IJNSU_ISG_SD_EES1K_EEESK_SL_SK_SL_NS1F_6fusion15FusionCallbacksIS1J_NS1M_17LinearCombinationISK_fSK_fLNS_15FloatRoundStyleE2EEESJ_S1L_JEEENS4_5SM1004TMEM4LOAD26SM100_TMEM_LOAD_16dp256b8xENS4_13SM90_TMA_LOADENS13_INS14_ILi3ELi4ELi3EEES17_NSU_INS5_IJS18_SG_EEENS5_IJSG_SD_EEEEEEENS4_17SM75_U32x4_LDSM_NENS4_14SM90_TMA_STOREES21_NS4_17SM90_U32x4_STSM_NENS4_39AutoVectorizingCopyWithAssumedAlignmentILi128EEEEEEvvEEEEvNT_6ParamsE,"aw",@nobits
	.sectionflags	@""
	.align	16
	.zero		1024


//--------------------- .nv.shared.reserved.0     --------------------------
	.section	.nv.shared.reserved.0,"aw",@nobits
	.weak		__nv_reservedSMEM_offset_0_alias
	.size		__nv_reservedSMEM_offset_0_alias, 0, 64
	.other		__nv_reservedSMEM_offset_0_alias,@"STO_CUDA_RESERVED_SHARED STV_DEFAULT"
__nv_reservedSMEM_offset_0_alias:
	.zero		0
.nv.shared.reserved.0:
	.zero		64
	.weak		__nv_reservedSMEM_tcgen05_partition
	.type		__nv_reservedSMEM_tcgen05_partition,@object
	.size		__nv_reservedSMEM_tcgen05_partition,(.L_0 - __nv_reservedSMEM_tcgen05_partition)
__nv_reservedSMEM_tcgen05_partition:
	.zero		32
.L_0:


//--------------------- .nv.global                --------------------------
	.section	.nv.global,"aw",@nobits
.nv.global:
	.type		_ZN40_INTERNAL_320e4989_4_k_cu_62175a00_184444cute1_E,@object
	.size		_ZN40_INTERNAL_320e4989_4_k_cu_62175a00_184444cute1_E,(_ZN40_INTERNAL_320e4989_4_k_cu_62175a00_184444cuda3std3__45__cpo6cbeginE - _ZN40_INTERNAL_320e4989_4_k_cu_62175a00_184444cute1_E)
_ZN40_INTERNAL_320e4989_4_k_cu_62175a00_184444cute1_E:
	.zero		1
	.type		_ZN40_INTERNAL_320e4989_4_k_cu_62175a00_184444cuda3std3__45__cpo6cbeginE,@object
	.size		_ZN40_INTERNAL_320e4989_4_k_cu_62175a00_184444cuda3std3__45__cpo6cbeginE,(_ZN40_INTERNAL_320e4989_4_k_cu_62175a00_184444cuda3std3__48in_placeE - _ZN40_INTERNAL_320e4989_4_k_cu_62175a00_184444cuda3std3__45__cpo6cbeginE)
_ZN40_INTERNAL_320e4989_4_k_cu_62175a00_184444cuda3std3__45__cpo6cbeginE:
	.zero		1
	.type		_ZN40_INTERNAL_320e4989_4_k_cu_62175a00_184444cuda3std3__48in_placeE,@object
	.size		_ZN40_INTERNAL_320e4989_4_k_cu_62175a00_184444cuda3std3__48in_placeE,(_ZN40_INTERNAL_320e4989_4_k_cu_62175a00_184444cuda3std6ranges3__45__cpo9iter_moveE - _ZN40_INTERNAL_320e4989_4_k_cu_62175a00_184444cuda3std3__48in_placeE)
_ZN40_INTERNAL_320e4989_4_k_cu_62175a00_184444cuda3std3__48in_placeE:
	.zero		1
	.type		_ZN40_INTERNAL_320e4989_4_k_cu_62175a00_184444cuda3std6ranges3__45__cpo9iter_moveE,@object
	.size		_ZN40_INTERNAL_320e4989_4_k_cu_62175a00_184444cuda3std6ranges3__45__cpo9iter_moveE,(_ZN40_INTERNAL_320e4989_4_k_cu_62175a00_184444cuda3std3__45__cpo5beginE - _ZN40_INTERNAL_320e4989_4_k_cu_62175a00_184444cuda3std6ranges3__45__cpo9iter_moveE)
_ZN40_INTERNAL_320e4989_4_k_cu_62175a00_184444cuda3std6ranges3__45__cpo9iter_moveE:
	.zero		1
	.type		_ZN40_INTERNAL_320e4989_4_k_cu_62175a00_184444cuda3std3__45__cpo5beginE,@object
	.size		_ZN40_INTERNAL_320e4989_4_k_cu_62175a00_184444cuda3std3__45__cpo5beginE,(_ZN40_INTERNAL_320e4989_4_k_cu_62175a00_184444cuda3std3__442_GLOBAL__N__320e4989_4_k_cu_62175a00_184446ignoreE - _ZN40_INTERNAL_320e4989_4_k_cu_62175a00_184444cuda3std3__45__cpo5beginE)
_ZN40_INTERNAL_320e4989_4_k_cu_62175a00_184444cuda3std3__45__cpo5beginE:
	.zero		1
	.type		_ZN40_INTERNAL_320e4989_4_k_cu_62175a00_184444cuda3std3__442_GLOBAL__N__320e4989_4_k_cu_62175a00_184446ignoreE,@object
	.size		_ZN40_INTERNAL_320e4989_4_k_cu_62175a00_184444cuda3std3__442_GLOBAL__N__320e4989_4_k_cu_62175a00_184446ignoreE,(_ZN40_INTERNAL_320e4989_4_k_cu_62175a00_184444cute7productE - _ZN40_INTERNAL_320e4989_4_k_cu_62175a00_184444cuda3std3__442_GLOBAL__N__320e4989_4_k_cu_62175a00_184446ignoreE)
_ZN40_INTERNAL_320e4989_4_k_cu_62175a00_184444cuda3std3__442_GLOBAL__N__320e4989_4_k_cu_62175a00_184446ignoreE:
	.zero		1
	.type		_ZN40_INTERNAL_320e4989_4_k_cu_62175a00_184444cute7productE,@object
	.size		_ZN40_INTERNAL_320e4989_4_k_cu_62175a00_184444cute7productE,(_ZN40_INTERNAL_320e4989_4_k_cu_62175a00_184444cuda3std3__45__cpo3endE - _ZN40_INTERNAL_320e4989_4_k_cu_62175a00_184444cute7productE)
_ZN40_INTERNAL_320e4989_4_k_cu_62175a00_184444cute7productE:
	.zero		1
	.type		_ZN40_INTERNAL_320e4989_4_k_cu_62175a00_184444cuda3std3__45__cpo3endE,@object
	.size		_ZN40_INTERNAL_320e4989_4_k_cu_62175a00_184444cuda3std3__45__cpo3endE,(_ZN40_INTERNAL_320e4989_4_k_cu_62175a00_184444cuda3std3__419piecewise_constructE - _ZN40_INTERNAL_320e4989_4_k_cu_62175a00_184444cuda3std3__45__cpo3endE)
_ZN40_INTERNAL_320e4989_4_k_cu_62175a00_184444cuda3std3__45__cpo3endE:
	.zero		1
	.type		_ZN40_INTERNAL_320e4989_4_k_cu_62175a00_184444cuda3std3__419piecewise_constructE,@object
	.size		_ZN40_INTERNAL_320e4989_4_k_cu_62175a00_184444cuda3std3__419piecewise_constructE,(_ZN40_INTERNAL_320e4989_4_k_cu_62175a00_184444cuda3std3__45__cpo4cendE - _ZN40_INTERNAL_320e4989_4_k_cu_62175a00_184444cuda3std3__419piecewise_constructE)
_ZN40_INTERNAL_320e4989_4_k_cu_62175a00_184444cuda3std3__419piecewise_constructE:
	.zero		1
	.type		_ZN40_INTERNAL_320e4989_4_k_cu_62175a00_184444cuda3std3__45__cpo4cendE,@object
	.size		_ZN40_INTERNAL_320e4989_4_k_cu_62175a00_184444cuda3std3__45__cpo4cendE,(_ZN40_INTERNAL_320e4989_4_k_cu_62175a00_184444cuda3std6ranges3__45__cpo4swapE - _ZN40_INTERNAL_320e4989_4_k_cu_62175a00_184444cuda3std3__45__cpo4cendE)
_ZN40_INTERNAL_320e4989_4_k_cu_62175a00_184444cuda3std3__45__cpo4cendE:
	.zero		1
	.type		_ZN40_INTERNAL_320e4989_4_k_cu_62175a00_184444cuda3std6ranges3__45__cpo4swapE,@object
	.size		_ZN40_INTERNAL_320e4989_4_k_cu_62175a00_184444cuda3std6ranges3__45__cpo4swapE,(.L_10 - _ZN40_INTERNAL_320e4989_4_k_cu_62175a00_184444cuda3std6ranges3__45__cpo4swapE)
_ZN40_INTERNAL_320e4989_4_k_cu_62175a00_184444cuda3std6ranges3__45__cpo4swapE:
	.zero		1
.L_10:


//--------------------- .nv.constant0._ZN7cutlass13device_kernelINS_4gemm6kernel13GemmUniversalIN4cute5tupleIJiiiiEEENS1_10collective13CollectiveMmaINS1_35MainloopSm100TmaUmmaWarpSpecializedILi9ELi2ELi4ENS5_IJNS4_1CILi4EEENSA_ILi2EEENSA_ILi1EEEEEEEENS5_IJNSA_ILi64EEENSA_ILi256EEENSA_ILi32EEEEEENS_10bfloat16_tENS5_IJlSD_lEEESK_SL_NS4_8TiledMMAINS4_8MMA_AtomIJNS4_20SM100_MMA_F16BF16_SSISK_SK_fLi64ELi256ELNS4_4UMMA5MajorE0ELSQ_0ELNSP_7ScaleInE0ELSR_0EEEEEENS4_6LayoutINS5_IJSD_SD_SD_EEENS5_IJNSA_ILi0EEESW_SW_EEEEENS5_IJNS4_10UnderscoreESZ_SZ_EEEEENS4_23SM90_TMA_LOAD_MULTICASTENS4_14ComposedLayoutINS4_7SwizzleILi2ELi4ELi3EEENS4_18smem_ptr_flag_bitsILi16EEENSU_INS5_IJNSA_ILi8EEESI_EEENS5_IJSI_SD_EEEEEEEvNS4_8identityES12_S1C_vS1D_EENS_8epilogue10collective18CollectiveEpilogueINS1F_23Sm100TmaWarpSpecializedILi4ELi2ELi32ELb1ELb0EEEJSJ_NS5_IJNSU_ISG_SD_EES1K_EEESK_SL_SK_SL_NS1F_6fusion15FusionCallbacksIS1J_NS1M_17LinearCombinationISK_fSK_fLNS_15FloatRoundStyleE2EEESJ_S1L_JEEENS4_5SM1004TMEM4LOAD26SM100_TMEM_LOAD_16dp256b8xENS4_13SM90_TMA_LOADENS13_INS14_ILi3ELi4ELi3EEES17_NSU_INS5_IJS18_SG_EEENS5_IJSG_SD_EEEEEEENS4_17SM75_U32x4_LDSM_NENS4_14SM90_TMA_STOREES21_NS4_17SM90_U32x4_STSM_NENS4_39AutoVectorizingCopyWithAssumedAlignmentILi128EEEEEEvvEEEEvNT_6ParamsE --------------------------
	.section	.nv.constant0._ZN7cutlass13device_kernelINS_4gemm6kernel13GemmUniversalIN4cute5tupleIJiiiiEEENS1_10collective13CollectiveMmaINS1_35MainloopSm100TmaUmmaWarpSpecializedILi9ELi2ELi4ENS5_IJNS4_1CILi4EEENSA_ILi2EEENSA_ILi1EEEEEEEENS5_IJNSA_ILi64EEENSA_ILi256EEENSA_ILi32EEEEEENS_10bfloat16_tENS5_IJlSD_lEEESK_SL_NS4_8TiledMMAINS4_8MMA_AtomIJNS4_20SM100_MMA_F16BF16_SSISK_SK_fLi64ELi256ELNS4_4UMMA5MajorE0ELSQ_0ELNSP_7ScaleInE0ELSR_0EEEEEENS4_6LayoutINS5_IJSD_SD_SD_EEENS5_IJNSA_ILi0EEESW_SW_EEEEENS5_IJNS4_10UnderscoreESZ_SZ_EEEEENS4_23SM90_TMA_LOAD_MULTICASTENS4_14ComposedLayoutINS4_7SwizzleILi2ELi4ELi3EEENS4_18smem_ptr_flag_bitsILi16EEENSU_INS5_IJNSA_ILi8EEESI_EEENS5_IJSI_SD_EEEEEEEvNS4_8identityES12_S1C_vS1D_EENS_8epilogue10collective18CollectiveEpilogueINS1F_23Sm100TmaWarpSpecializedILi4ELi2ELi32ELb1ELb0EEEJSJ_NS5_IJNSU_ISG_SD_EES1K_EEESK_SL_SK_SL_NS1F_6fusion15FusionCallbacksIS1J_NS1M_17LinearCombinationISK_fSK_fLNS_15FloatRoundStyleE2EEESJ_S1L_JEEENS4_5SM1004TMEM4LOAD26SM100_TMEM_LOAD_16dp256b8xENS4_13SM90_TMA_LOADENS13_INS14_ILi3ELi4ELi3EEES17_NSU_INS5_IJS18_SG_EEENS5_IJSG_SD_EEEEEEENS4_17SM75_U32x4_LDSM_NENS4_14SM90_TMA_STOREES21_NS4_17SM90_U32x4_STSM_NENS4_39AutoVectorizingCopyWithAssumedAlignmentILi128EEEEEEvvEEEEvNT_6ParamsE,"a",@progbits
	.sectionflags	@""
	.align	4
.nv.constant0._ZN7cutlass13device_kernelINS_4gemm6kernel13GemmUniversalIN4cute5tupleIJiiiiEEENS1_10collective13CollectiveMmaINS1_35MainloopSm100TmaUmmaWarpSpecializedILi9ELi2ELi4ENS5_IJNS4_1CILi4EEENSA_ILi2EEENSA_ILi1EEEEEEEENS5_IJNSA_ILi64EEENSA_ILi256EEENSA_ILi32EEEEEENS_10bfloat16_tENS5_IJlSD_lEEESK_SL_NS4_8TiledMMAINS4_8MMA_AtomIJNS4_20SM100_MMA_F16BF16_SSISK_SK_fLi64ELi256ELNS4_4UMMA5MajorE0ELSQ_0ELNSP_7ScaleInE0ELSR_0EEEEEENS4_6LayoutINS5_IJSD_SD_SD_EEENS5_IJNSA_ILi0EEESW_SW_EEEEENS5_IJNS4_10UnderscoreESZ_SZ_EEEEENS4_23SM90_TMA_LOAD_MULTICASTENS4_14ComposedLayoutINS4_7SwizzleILi2ELi4ELi3EEENS4_18smem_ptr_flag_bitsILi16EEENSU_INS5_IJNSA_ILi8EEESI_EEENS5_IJSI_SD_EEEEEEEvNS4_8identityES12_S1C_vS1D_EENS_8epilogue10collective18CollectiveEpilogueINS1F_23Sm100TmaWarpSpecializedILi4ELi2ELi32ELb1ELb0EEEJSJ_NS5_IJNSU_ISG_SD_EES1K_EEESK_SL_SK_SL_NS1F_6fusion15FusionCallbacksIS1J_NS1M_17LinearCombinationISK_fSK_fLNS_15FloatRoundStyleE2EEESJ_S1L_JEEENS4_5SM1004TMEM4LOAD26SM100_TMEM_LOAD_16dp256b8xENS4_13SM90_TMA_LOADENS13_INS14_ILi3ELi4ELi3EEES17_NSU_INS5_IJS18_SG_EEENS5_IJSG_SD_EEEEEEENS4_17SM75_U32x4_LDSM_NENS4_14SM90_TMA_STOREES21_NS4_17SM90_U32x4_STSM_NENS4_39AutoVectorizingCopyWithAssumedAlignmentILi128EEEEEEvvEEEEvNT_6ParamsE:
	.zero		2944


//--------------------- SYMBOLS --------------------------

	.type		.nv.reservedSmem.offset0,@object
	.size		.nv.reservedSmem.offset0,0x4
	.type		.nv.reservedSmem.cap,@object
	.size		.nv.reservedSmem.cap,0x4
	.type		__assertfail,@function
